//
// Generated by NVIDIA NVVM Compiler
//
// Compiler Build ID: CL-36424714
// Cuda compilation tools, release 13.0, V13.0.88
// Based on NVVM 20.0.0
//

.version 9.0
.target sm_100
.address_size 64

	// .globl	_Z32flash_attention_forward_kernel_tILi32EEvPKfS1_S1_Pfii
// _ZZ32flash_attention_forward_kernel_tILi32EEvPKfS1_S1_PfiiE2sQ has been demoted
// _ZZ32flash_attention_forward_kernel_tILi32EEvPKfS1_S1_PfiiE2sK has been demoted
// _ZZ32flash_attention_forward_kernel_tILi32EEvPKfS1_S1_PfiiE2sV has been demoted
// _ZZ32flash_attention_forward_kernel_tILi64EEvPKfS1_S1_PfiiE2sQ has been demoted
// _ZZ32flash_attention_forward_kernel_tILi64EEvPKfS1_S1_PfiiE2sK has been demoted
// _ZZ32flash_attention_forward_kernel_tILi64EEvPKfS1_S1_PfiiE2sV has been demoted

.visible .entry _Z32flash_attention_forward_kernel_tILi32EEvPKfS1_S1_Pfii(
	.param .u64 .ptr .align 1 _Z32flash_attention_forward_kernel_tILi32EEvPKfS1_S1_Pfii_param_0,
	.param .u64 .ptr .align 1 _Z32flash_attention_forward_kernel_tILi32EEvPKfS1_S1_Pfii_param_1,
	.param .u64 .ptr .align 1 _Z32flash_attention_forward_kernel_tILi32EEvPKfS1_S1_Pfii_param_2,
	.param .u64 .ptr .align 1 _Z32flash_attention_forward_kernel_tILi32EEvPKfS1_S1_Pfii_param_3,
	.param .u32 _Z32flash_attention_forward_kernel_tILi32EEvPKfS1_S1_Pfii_param_4,
	.param .u32 _Z32flash_attention_forward_kernel_tILi32EEvPKfS1_S1_Pfii_param_5
)
{
	.reg .pred 	%p<45>;
	.reg .b32 	%r<108>;
	.reg .b32 	%f<152>;
	.reg .b64 	%rd<24>;
	// demoted variable
	.shared .align 4 .b8 _ZZ32flash_attention_forward_kernel_tILi32EEvPKfS1_S1_PfiiE2sQ[4096];
	// demoted variable
	.shared .align 4 .b8 _ZZ32flash_attention_forward_kernel_tILi32EEvPKfS1_S1_PfiiE2sK[4096];
	// demoted variable
	.shared .align 4 .b8 _ZZ32flash_attention_forward_kernel_tILi32EEvPKfS1_S1_PfiiE2sV[4096];
	ld.param.u64 	%rd4, [_Z32flash_attention_forward_kernel_tILi32EEvPKfS1_S1_Pfii_param_0];
	ld.param.u64 	%rd5, [_Z32flash_attention_forward_kernel_tILi32EEvPKfS1_S1_Pfii_param_1];
	ld.param.u64 	%rd6, [_Z32flash_attention_forward_kernel_tILi32EEvPKfS1_S1_Pfii_param_2];
	ld.param.u64 	%rd7, [_Z32flash_attention_forward_kernel_tILi32EEvPKfS1_S1_Pfii_param_3];
	ld.param.u32 	%r32, [_Z32flash_attention_forward_kernel_tILi32EEvPKfS1_S1_Pfii_param_4];
	ld.param.u32 	%r33, [_Z32flash_attention_forward_kernel_tILi32EEvPKfS1_S1_Pfii_param_5];
	mov.u32 	%r1, %tid.x;
	mov.u32 	%r2, %tid.y;
	mov.u32 	%r3, %ctaid.y;
	mov.u32 	%r34, %ctaid.x;
	shl.b32 	%r35, %r34, 5;
	add.s32 	%r4, %r35, %r2;
	setp.ge.s32 	%p1, %r4, %r32;
	setp.ge.s32 	%p2, %r3, %r33;
	or.pred  	%p3, %p1, %p2;
	@%p3 bra 	$L__BB0_29;
	cvta.to.global.u64 	%rd1, %rd4;
	mul.lo.s32 	%r5, %r32, %r3;
	add.s32 	%r6, %r5, %r4;
	shl.b32 	%r7, %r2, 7;
	mov.u32 	%r36, _ZZ32flash_attention_forward_kernel_tILi32EEvPKfS1_S1_PfiiE2sQ;
	add.s32 	%r37, %r36, %r7;
	setp.gt.u32 	%p4, %r1, 7;
	shl.b32 	%r38, %r1, 4;
	add.s32 	%r8, %r37, %r38;
	@%p4 bra 	$L__BB0_3;
	mul.wide.s32 	%rd8, %r6, 128;
	add.s64 	%rd9, %rd1, %rd8;
	mul.wide.u32 	%rd10, %r1, 16;
	add.s64 	%rd11, %rd9, %rd10;
	ld.global.nc.v4.f32 	{%f40, %f41, %f42, %f43}, [%rd11];
	st.shared.v4.f32 	[%r8], {%f40, %f41, %f42, %f43};
$L__BB0_3:
	bar.sync 	0;
	setp.lt.s32 	%p5, %r32, 1;
	mov.f32 	%f148, 0f00000000;
	@%p5 bra 	$L__BB0_27;
	add.s32 	%r40, %r32, 31;
	shr.u32 	%r9, %r40, 5;
	add.s32 	%r10, %r5, %r2;
	mov.u32 	%r41, _ZZ32flash_attention_forward_kernel_tILi32EEvPKfS1_S1_PfiiE2sK;
	add.s32 	%r42, %r41, %r7;
	mov.u32 	%r43, _ZZ32flash_attention_forward_kernel_tILi32EEvPKfS1_S1_PfiiE2sV;
	add.s32 	%r44, %r43, %r7;
	add.s32 	%r11, %r42, %r38;
	cvta.to.global.u64 	%rd12, %rd5;
	mul.wide.u32 	%rd13, %r1, 16;
	add.s64 	%rd2, %rd12, %rd13;
	add.s32 	%r12, %r44, %r38;
	cvta.to.global.u64 	%rd14, %rd6;
	add.s64 	%rd3, %rd14, %rd13;
	mad.lo.s32 	%r13, %r1, -12, %r8;
	shl.b32 	%r46, %r1, 2;
	add.s32 	%r47, %r46, 128;
	add.s32 	%r14, %r43, %r47;
	add.s32 	%r15, %r41, %r47;
	mov.f32 	%f149, 0fF149F2CA;
	mov.f32 	%f150, 0f00000000;
	mov.b32 	%r103, 0;
	mov.u32 	%r102, %r32;
	mov.f32 	%f148, %f150;
$L__BB0_5:
	min.s32 	%r48, %r102, 32;
	max.s32 	%r18, %r48, 1;
	shl.b32 	%r19, %r103, 5;
	sub.s32 	%r20, %r32, %r19;
	min.s32 	%r49, %r20, 32;
	setp.ge.s32 	%p6, %r2, %r49;
	@%p6 bra 	$L__BB0_8;
	setp.gt.u32 	%p7, %r1, 7;
	@%p7 bra 	$L__BB0_8;
	add.s32 	%r50, %r19, %r10;
	mul.wide.s32 	%rd15, %r50, 128;
	add.s64 	%rd16, %rd2, %rd15;
	ld.global.nc.v4.f32 	{%f47, %f48, %f49, %f50}, [%rd16];
	st.shared.v4.f32 	[%r11], {%f47, %f48, %f49, %f50};
	add.s64 	%rd17, %rd3, %rd15;
	ld.global.nc.v4.f32 	{%f51, %f52, %f53, %f54}, [%rd17];
	st.shared.v4.f32 	[%r12], {%f51, %f52, %f53, %f54};
$L__BB0_8:
	bar.sync 	0;
	setp.lt.s32 	%p8, %r20, 1;
	@%p8 bra 	$L__BB0_26;
	setp.lt.s32 	%p9, %r102, 2;
	mov.b32 	%r107, 0;
	mov.f32 	%f144, %f150;
	mov.f32 	%f145, %f149;
	@%p9 bra 	$L__BB0_21;
	and.b32  	%r52, %r18, 62;
	neg.s32 	%r106, %r52;
	mov.u32 	%r104, %r15;
	mov.u32 	%r105, %r14;
$L__BB0_11:
	setp.gt.u32 	%p10, %r1, 31;
	mov.f32 	%f137, 0f00000000;
	@%p10 bra 	$L__BB0_13;
	ld.shared.f32 	%f57, [%r13];
	ld.shared.f32 	%f58, [%r104+-128];
	fma.rn.f32 	%f137, %f57, %f58, 0f00000000;
$L__BB0_13:
	setp.eq.s32 	%p11, %r1, 0;
	setp.gt.u32 	%p12, %r1, 31;
	mov.b32 	%r53, %f137;
	shfl.sync.down.b32	%r54|%p13, %r53, 16, 31, -1;
	mov.b32 	%f59, %r54;
	add.f32 	%f60, %f137, %f59;
	mov.b32 	%r55, %f60;
	shfl.sync.down.b32	%r56|%p14, %r55, 8, 31, -1;
	mov.b32 	%f61, %r56;
	add.f32 	%f62, %f60, %f61;
	mov.b32 	%r57, %f62;
	shfl.sync.down.b32	%r58|%p15, %r57, 4, 31, -1;
	mov.b32 	%f63, %r58;
	add.f32 	%f64, %f62, %f63;
	mov.b32 	%r59, %f64;
	shfl.sync.down.b32	%r60|%p16, %r59, 2, 31, -1;
	mov.b32 	%f65, %r60;
	add.f32 	%f66, %f64, %f65;
	mov.b32 	%r61, %f66;
	shfl.sync.down.b32	%r62|%p17, %r61, 1, 31, -1;
	mov.b32 	%f67, %r62;
	add.f32 	%f68, %f66, %f67;
	mul.f32 	%f69, %f68, 0f3E3504F3;
	mov.b32 	%r63, %f69;
	selp.b32 	%r64, %r63, 0, %p11;
	shfl.sync.idx.b32	%r65|%p18, %r64, 0, 31, -1;
	mov.b32 	%f70, %r65;
	max.f32 	%f9, %f149, %f70;
	sub.f32 	%f71, %f149, %f9;
	mul.f32 	%f72, %f71, 0f3FB8AA3B;
	ex2.approx.f32 	%f73, %f72;
	sub.f32 	%f74, %f70, %f9;
	mul.f32 	%f75, %f74, 0f3FB8AA3B;
	ex2.approx.f32 	%f10, %f75;
	mul.f32 	%f76, %f150, %f73;
	add.f32 	%f11, %f76, %f10;
	setp.gt.f32 	%p19, %f150, 0f00000000;
	div.rn.f32 	%f77, %f76, %f11;
	selp.f32 	%f12, %f77, 0f00000000, %p19;
	@%p12 bra 	$L__BB0_15;
	ld.shared.f32 	%f78, [%r105+-128];
	div.rn.f32 	%f79, %f10, %f11;
	mul.f32 	%f80, %f79, %f78;
	fma.rn.f32 	%f148, %f12, %f148, %f80;
$L__BB0_15:
	mov.f32 	%f139, 0f00000000;
	@%p12 bra 	$L__BB0_17;
	ld.shared.f32 	%f82, [%r13];
	ld.shared.f32 	%f83, [%r104];
	fma.rn.f32 	%f139, %f82, %f83, 0f00000000;
$L__BB0_17:
	setp.eq.s32 	%p21, %r1, 0;
	setp.gt.u32 	%p22, %r1, 31;
	mov.b32 	%r66, %f139;
	shfl.sync.down.b32	%r67|%p23, %r66, 16, 31, -1;
	mov.b32 	%f84, %r67;
	add.f32 	%f85, %f139, %f84;
	mov.b32 	%r68, %f85;
	shfl.sync.down.b32	%r69|%p24, %r68, 8, 31, -1;
	mov.b32 	%f86, %r69;
	add.f32 	%f87, %f85, %f86;
	mov.b32 	%r70, %f87;
	shfl.sync.down.b32	%r71|%p25, %r70, 4, 31, -1;
	mov.b32 	%f88, %r71;
	add.f32 	%f89, %f87, %f88;
	mov.b32 	%r72, %f89;
	shfl.sync.down.b32	%r73|%p26, %r72, 2, 31, -1;
	mov.b32 	%f90, %r73;
	add.f32 	%f91, %f89, %f90;
	mov.b32 	%r74, %f91;
	shfl.sync.down.b32	%r75|%p27, %r74, 1, 31, -1;
	mov.b32 	%f92, %r75;
	add.f32 	%f93, %f91, %f92;
	mul.f32 	%f94, %f93, 0f3E3504F3;
	mov.b32 	%r76, %f94;
	selp.b32 	%r77, %r76, 0, %p21;
	shfl.sync.idx.b32	%r78|%p28, %r77, 0, 31, -1;
	mov.b32 	%f95, %r78;
	max.f32 	%f149, %f9, %f95;
	sub.f32 	%f96, %f9, %f149;
	mul.f32 	%f97, %f96, 0f3FB8AA3B;
	ex2.approx.f32 	%f98, %f97;
	sub.f32 	%f99, %f95, %f149;
	mul.f32 	%f100, %f99, 0f3FB8AA3B;
	ex2.approx.f32 	%f18, %f100;
	mul.f32 	%f101, %f11, %f98;
	add.f32 	%f150, %f101, %f18;
	setp.gt.f32 	%p29, %f11, 0f00000000;
	div.rn.f32 	%f102, %f101, %f150;
	selp.f32 	%f20, %f102, 0f00000000, %p29;
	@%p22 bra 	$L__BB0_19;
	ld.shared.f32 	%f103, [%r105];
	div.rn.f32 	%f104, %f18, %f150;
	mul.f32 	%f105, %f104, %f103;
	fma.rn.f32 	%f148, %f20, %f148, %f105;
$L__BB0_19:
	add.s32 	%r106, %r106, 2;
	add.s32 	%r105, %r105, 256;
	add.s32 	%r104, %r104, 256;
	setp.ne.s32 	%p30, %r106, 0;
	@%p30 bra 	$L__BB0_11;
	shl.b32 	%r79, %r18, 5;
	and.b32  	%r107, %r79, 1984;
	mov.f32 	%f144, %f150;
	mov.f32 	%f145, %f149;
$L__BB0_21:
	and.b32  	%r80, %r18, 1;
	setp.eq.b32 	%p31, %r80, 1;
	not.pred 	%p32, %p31;
	@%p32 bra 	$L__BB0_26;
	setp.gt.u32 	%p33, %r1, 31;
	mov.f32 	%f147, 0f00000000;
	@%p33 bra 	$L__BB0_24;
	ld.shared.f32 	%f107, [%r13];
	add.s32 	%r81, %r107, %r1;
	shl.b32 	%r82, %r81, 2;
	mov.u32 	%r83, _ZZ32flash_attention_forward_kernel_tILi32EEvPKfS1_S1_PfiiE2sK;
	add.s32 	%r84, %r83, %r82;
	ld.shared.f32 	%f108, [%r84];
	fma.rn.f32 	%f147, %f107, %f108, 0f00000000;
$L__BB0_24:
	setp.eq.s32 	%p34, %r1, 0;
	setp.gt.u32 	%p35, %r1, 31;
	mov.b32 	%r85, %f147;
	shfl.sync.down.b32	%r86|%p36, %r85, 16, 31, -1;
	mov.b32 	%f109, %r86;
	add.f32 	%f110, %f147, %f109;
	mov.b32 	%r87, %f110;
	shfl.sync.down.b32	%r88|%p37, %r87, 8, 31, -1;
	mov.b32 	%f111, %r88;
	add.f32 	%f112, %f110, %f111;
	mov.b32 	%r89, %f112;
	shfl.sync.down.b32	%r90|%p38, %r89, 4, 31, -1;
	mov.b32 	%f113, %r90;
	add.f32 	%f114, %f112, %f113;
	mov.b32 	%r91, %f114;
	shfl.sync.down.b32	%r92|%p39, %r91, 2, 31, -1;
	mov.b32 	%f115, %r92;
	add.f32 	%f116, %f114, %f115;
	mov.b32 	%r93, %f116;
	shfl.sync.down.b32	%r94|%p40, %r93, 1, 31, -1;
	mov.b32 	%f117, %r94;
	add.f32 	%f118, %f116, %f117;
	mul.f32 	%f119, %f118, 0f3E3504F3;
	mov.b32 	%r95, %f119;
	selp.b32 	%r96, %r95, 0, %p34;
	shfl.sync.idx.b32	%r97|%p41, %r96, 0, 31, -1;
	mov.b32 	%f120, %r97;
	max.f32 	%f149, %f145, %f120;
	sub.f32 	%f121, %f145, %f149;
	mul.f32 	%f122, %f121, 0f3FB8AA3B;
	ex2.approx.f32 	%f123, %f122;
	sub.f32 	%f124, %f120, %f149;
	mul.f32 	%f125, %f124, 0f3FB8AA3B;
	ex2.approx.f32 	%f32, %f125;
	mul.f32 	%f126, %f144, %f123;
	add.f32 	%f150, %f126, %f32;
	setp.gt.f32 	%p42, %f144, 0f00000000;
	div.rn.f32 	%f127, %f126, %f150;
	selp.f32 	%f34, %f127, 0f00000000, %p42;
	@%p35 bra 	$L__BB0_26;
	add.s32 	%r98, %r107, %r1;
	shl.b32 	%r99, %r98, 2;
	mov.u32 	%r100, _ZZ32flash_attention_forward_kernel_tILi32EEvPKfS1_S1_PfiiE2sV;
	add.s32 	%r101, %r100, %r99;
	ld.shared.f32 	%f128, [%r101];
	div.rn.f32 	%f129, %f32, %f150;
	mul.f32 	%f130, %f129, %f128;
	fma.rn.f32 	%f148, %f34, %f148, %f130;
$L__BB0_26:
	bar.sync 	0;
	add.s32 	%r103, %r103, 1;
	add.s32 	%r102, %r102, -32;
	setp.ne.s32 	%p43, %r103, %r9;
	@%p43 bra 	$L__BB0_5;
$L__BB0_27:
	setp.gt.u32 	%p44, %r1, 31;
	@%p44 bra 	$L__BB0_29;
	mul.wide.s32 	%rd18, %r6, 32;
	cvt.u64.u32 	%rd19, %r1;
	add.s64 	%rd20, %rd18, %rd19;
	cvta.to.global.u64 	%rd21, %rd7;
	shl.b64 	%rd22, %rd20, 2;
	add.s64 	%rd23, %rd21, %rd22;
	st.global.f32 	[%rd23], %f148;
$L__BB0_29:
	ret;

}
	// .globl	_Z32flash_attention_forward_kernel_tILi64EEvPKfS1_S1_Pfii
.visible .entry _Z32flash_attention_forward_kernel_tILi64EEvPKfS1_S1_Pfii(
	.param .u64 .ptr .align 1 _Z32flash_attention_forward_kernel_tILi64EEvPKfS1_S1_Pfii_param_0,
	.param .u64 .ptr .align 1 _Z32flash_attention_forward_kernel_tILi64EEvPKfS1_S1_Pfii_param_1,
	.param .u64 .ptr .align 1 _Z32flash_attention_forward_kernel_tILi64EEvPKfS1_S1_Pfii_param_2,
	.param .u64 .ptr .align 1 _Z32flash_attention_forward_kernel_tILi64EEvPKfS1_S1_Pfii_param_3,
	.param .u32 _Z32flash_attention_forward_kernel_tILi64EEvPKfS1_S1_Pfii_param_4,
	.param .u32 _Z32flash_attention_forward_kernel_tILi64EEvPKfS1_S1_Pfii_param_5
)
{
	.reg .pred 	%p<52>;
	.reg .b32 	%r<108>;
	.reg .b32 	%f<184>;
	.reg .b64 	%rd<24>;
	// demoted variable
	.shared .align 4 .b8 _ZZ32flash_attention_forward_kernel_tILi64EEvPKfS1_S1_PfiiE2sQ[8192];
	// demoted variable
	.shared .align 4 .b8 _ZZ32flash_attention_forward_kernel_tILi64EEvPKfS1_S1_PfiiE2sK[8192];
	// demoted variable
	.shared .align 4 .b8 _ZZ32flash_attention_forward_kernel_tILi64EEvPKfS1_S1_PfiiE2sV[8192];
	ld.param.u64 	%rd5, [_Z32flash_attention_forward_kernel_tILi64EEvPKfS1_S1_Pfii_param_0];
	ld.param.u64 	%rd6, [_Z32flash_attention_forward_kernel_tILi64EEvPKfS1_S1_Pfii_param_1];
	ld.param.u64 	%rd7, [_Z32flash_attention_forward_kernel_tILi64EEvPKfS1_S1_Pfii_param_2];
	ld.param.u64 	%rd8, [_Z32flash_attention_forward_kernel_tILi64EEvPKfS1_S1_Pfii_param_3];
	ld.param.u32 	%r34, [_Z32flash_attention_forward_kernel_tILi64EEvPKfS1_S1_Pfii_param_4];
	ld.param.u32 	%r35, [_Z32flash_attention_forward_kernel_tILi64EEvPKfS1_S1_Pfii_param_5];
	mov.u32 	%r1, %tid.x;
	mov.u32 	%r2, %tid.y;
	mov.u32 	%r3, %ctaid.y;
	mov.u32 	%r36, %ctaid.x;
	shl.b32 	%r37, %r36, 5;
	add.s32 	%r4, %r37, %r2;
	setp.ge.s32 	%p1, %r4, %r34;
	setp.ge.s32 	%p2, %r3, %r35;
	or.pred  	%p3, %p1, %p2;
	@%p3 bra 	$L__BB1_40;
	cvta.to.global.u64 	%rd1, %rd5;
	mul.lo.s32 	%r5, %r34, %r3;
	add.s32 	%r6, %r5, %r4;
	shl.b32 	%r7, %r2, 8;
	mov.u32 	%r38, _ZZ32flash_attention_forward_kernel_tILi64EEvPKfS1_S1_PfiiE2sQ;
	add.s32 	%r39, %r38, %r7;
	setp.gt.u32 	%p4, %r1, 15;
	shl.b32 	%r40, %r1, 4;
	add.s32 	%r8, %r39, %r40;
	@%p4 bra 	$L__BB1_3;
	mul.wide.s32 	%rd9, %r6, 256;
	add.s64 	%rd10, %rd1, %rd9;
	mul.wide.u32 	%rd11, %r1, 16;
	add.s64 	%rd12, %rd10, %rd11;
	ld.global.nc.v4.f32 	{%f53, %f54, %f55, %f56}, [%rd12];
	st.shared.v4.f32 	[%r8], {%f53, %f54, %f55, %f56};
$L__BB1_3:
	bar.sync 	0;
	setp.lt.s32 	%p5, %r34, 1;
	mov.f32 	%f180, 0f00000000;
	mov.f32 	%f181, %f180;
	@%p5 bra 	$L__BB1_36;
	add.s32 	%r42, %r34, 31;
	shr.u32 	%r9, %r42, 5;
	add.s32 	%r10, %r5, %r2;
	mov.u32 	%r43, _ZZ32flash_attention_forward_kernel_tILi64EEvPKfS1_S1_PfiiE2sK;
	add.s32 	%r44, %r43, %r7;
	mov.u32 	%r45, _ZZ32flash_attention_forward_kernel_tILi64EEvPKfS1_S1_PfiiE2sV;
	add.s32 	%r46, %r45, %r7;
	add.s32 	%r11, %r44, %r40;
	cvta.to.global.u64 	%rd13, %rd6;
	mul.wide.u32 	%rd14, %r1, 16;
	add.s64 	%rd2, %rd13, %rd14;
	add.s32 	%r12, %r46, %r40;
	cvta.to.global.u64 	%rd15, %rd7;
	add.s64 	%rd3, %rd15, %rd14;
	mad.lo.s32 	%r13, %r1, -12, %r8;
	shl.b32 	%r48, %r1, 2;
	add.s32 	%r49, %r48, 256;
	add.s32 	%r14, %r43, %r49;
	add.s32 	%r15, %r45, %r49;
	mov.f32 	%f182, 0fF149F2CA;
	mov.b32 	%r103, 0;
	mov.f32 	%f180, 0f00000000;
	mov.u32 	%r102, %r34;
	mov.f32 	%f183, %f180;
$L__BB1_5:
	min.s32 	%r50, %r102, 32;
	max.s32 	%r18, %r50, 1;
	shl.b32 	%r19, %r103, 5;
	sub.s32 	%r20, %r34, %r19;
	min.s32 	%r51, %r20, 32;
	setp.ge.s32 	%p6, %r2, %r51;
	@%p6 bra 	$L__BB1_8;
	setp.gt.u32 	%p7, %r1, 15;
	@%p7 bra 	$L__BB1_8;
	add.s32 	%r52, %r19, %r10;
	mul.wide.s32 	%rd16, %r52, 256;
	add.s64 	%rd17, %rd2, %rd16;
	ld.global.nc.v4.f32 	{%f60, %f61, %f62, %f63}, [%rd17];
	st.shared.v4.f32 	[%r11], {%f60, %f61, %f62, %f63};
	add.s64 	%rd18, %rd3, %rd16;
	ld.global.nc.v4.f32 	{%f64, %f65, %f66, %f67}, [%rd18];
	st.shared.v4.f32 	[%r12], {%f64, %f65, %f66, %f67};
$L__BB1_8:
	bar.sync 	0;
	setp.lt.s32 	%p8, %r20, 1;
	@%p8 bra 	$L__BB1_35;
	setp.lt.s32 	%p9, %r102, 2;
	mov.b32 	%r107, 0;
	mov.f32 	%f176, %f183;
	mov.f32 	%f177, %f182;
	@%p9 bra 	$L__BB1_27;
	and.b32  	%r54, %r18, 62;
	neg.s32 	%r106, %r54;
	mov.u32 	%r104, %r15;
	mov.u32 	%r105, %r14;
$L__BB1_11:
	setp.gt.u32 	%p10, %r1, 63;
	mov.f32 	%f166, 0f00000000;
	@%p10 bra 	$L__BB1_14;
	setp.gt.u32 	%p11, %r1, 31;
	ld.shared.f32 	%f70, [%r13];
	ld.shared.f32 	%f71, [%r105+-256];
	fma.rn.f32 	%f166, %f70, %f71, 0f00000000;
	@%p11 bra 	$L__BB1_14;
	ld.shared.f32 	%f72, [%r13+128];
	ld.shared.f32 	%f73, [%r105+-128];
	fma.rn.f32 	%f166, %f72, %f73, %f166;
$L__BB1_14:
	setp.eq.s32 	%p12, %r1, 0;
	setp.gt.u32 	%p13, %r1, 63;
	mov.b32 	%r55, %f166;
	shfl.sync.down.b32	%r56|%p14, %r55, 16, 31, -1;
	mov.b32 	%f74, %r56;
	add.f32 	%f75, %f166, %f74;
	mov.b32 	%r57, %f75;
	shfl.sync.down.b32	%r58|%p15, %r57, 8, 31, -1;
	mov.b32 	%f76, %r58;
	add.f32 	%f77, %f75, %f76;
	mov.b32 	%r59, %f77;
	shfl.sync.down.b32	%r60|%p16, %r59, 4, 31, -1;
	mov.b32 	%f78, %r60;
	add.f32 	%f79, %f77, %f78;
	mov.b32 	%r61, %f79;
	shfl.sync.down.b32	%r62|%p17, %r61, 2, 31, -1;
	mov.b32 	%f80, %r62;
	add.f32 	%f81, %f79, %f80;
	mov.b32 	%r63, %f81;
	shfl.sync.down.b32	%r64|%p18, %r63, 1, 31, -1;
	mov.b32 	%f82, %r64;
	add.f32 	%f83, %f81, %f82;
	mul.f32 	%f84, %f83, 0f3E000000;
	mov.b32 	%r65, %f84;
	selp.b32 	%r66, %r65, 0, %p12;
	shfl.sync.idx.b32	%r67|%p19, %r66, 0, 31, -1;
	mov.b32 	%f85, %r67;
	max.f32 	%f14, %f182, %f85;
	sub.f32 	%f86, %f182, %f14;
	mul.f32 	%f87, %f86, 0f3FB8AA3B;
	ex2.approx.f32 	%f88, %f87;
	sub.f32 	%f89, %f85, %f14;
	mul.f32 	%f90, %f89, 0f3FB8AA3B;
	ex2.approx.f32 	%f91, %f90;
	mul.f32 	%f92, %f183, %f88;
	add.f32 	%f15, %f92, %f91;
	setp.gt.f32 	%p20, %f183, 0f00000000;
	div.rn.f32 	%f93, %f92, %f15;
	selp.f32 	%f16, %f93, 0f00000000, %p20;
	div.rn.f32 	%f17, %f91, %f15;
	@%p13 bra 	$L__BB1_16;
	ld.shared.f32 	%f94, [%r104+-256];
	mul.f32 	%f95, %f16, %f181;
	fma.rn.f32 	%f181, %f17, %f94, %f95;
$L__BB1_16:
	setp.gt.u32 	%p21, %r1, 31;
	@%p21 bra 	$L__BB1_18;
	ld.shared.f32 	%f96, [%r104+-128];
	mul.f32 	%f97, %f16, %f180;
	fma.rn.f32 	%f180, %f17, %f96, %f97;
$L__BB1_18:
	mov.f32 	%f169, 0f00000000;
	@%p13 bra 	$L__BB1_21;
	ld.shared.f32 	%f99, [%r13];
	ld.shared.f32 	%f100, [%r105];
	fma.rn.f32 	%f169, %f99, %f100, 0f00000000;
	@%p21 bra 	$L__BB1_21;
	ld.shared.f32 	%f101, [%r13+128];
	ld.shared.f32 	%f102, [%r105+128];
	fma.rn.f32 	%f169, %f101, %f102, %f169;
$L__BB1_21:
	setp.eq.s32 	%p24, %r1, 0;
	setp.gt.u32 	%p25, %r1, 63;
	mov.b32 	%r68, %f169;
	shfl.sync.down.b32	%r69|%p26, %r68, 16, 31, -1;
	mov.b32 	%f103, %r69;
	add.f32 	%f104, %f169, %f103;
	mov.b32 	%r70, %f104;
	shfl.sync.down.b32	%r71|%p27, %r70, 8, 31, -1;
	mov.b32 	%f105, %r71;
	add.f32 	%f106, %f104, %f105;
	mov.b32 	%r72, %f106;
	shfl.sync.down.b32	%r73|%p28, %r72, 4, 31, -1;
	mov.b32 	%f107, %r73;
	add.f32 	%f108, %f106, %f107;
	mov.b32 	%r74, %f108;
	shfl.sync.down.b32	%r75|%p29, %r74, 2, 31, -1;
	mov.b32 	%f109, %r75;
	add.f32 	%f110, %f108, %f109;
	mov.b32 	%r76, %f110;
	shfl.sync.down.b32	%r77|%p30, %r76, 1, 31, -1;
	mov.b32 	%f111, %r77;
	add.f32 	%f112, %f110, %f111;
	mul.f32 	%f113, %f112, 0f3E000000;
	mov.b32 	%r78, %f113;
	selp.b32 	%r79, %r78, 0, %p24;
	shfl.sync.idx.b32	%r80|%p31, %r79, 0, 31, -1;
	mov.b32 	%f114, %r80;
	max.f32 	%f182, %f14, %f114;
	sub.f32 	%f115, %f14, %f182;
	mul.f32 	%f116, %f115, 0f3FB8AA3B;
	ex2.approx.f32 	%f117, %f116;
	sub.f32 	%f118, %f114, %f182;
	mul.f32 	%f119, %f118, 0f3FB8AA3B;
	ex2.approx.f32 	%f120, %f119;
	mul.f32 	%f121, %f15, %f117;
	add.f32 	%f183, %f121, %f120;
	setp.gt.f32 	%p32, %f15, 0f00000000;
	div.rn.f32 	%f122, %f121, %f183;
	selp.f32 	%f27, %f122, 0f00000000, %p32;
	div.rn.f32 	%f28, %f120, %f183;
	@%p25 bra 	$L__BB1_23;
	ld.shared.f32 	%f123, [%r104];
	mul.f32 	%f124, %f27, %f181;
	fma.rn.f32 	%f181, %f28, %f123, %f124;
$L__BB1_23:
	setp.gt.u32 	%p33, %r1, 31;
	@%p33 bra 	$L__BB1_25;
	ld.shared.f32 	%f125, [%r104+128];
	mul.f32 	%f126, %f27, %f180;
	fma.rn.f32 	%f180, %f28, %f125, %f126;
$L__BB1_25:
	add.s32 	%r106, %r106, 2;
	add.s32 	%r105, %r105, 512;
	add.s32 	%r104, %r104, 512;
	setp.ne.s32 	%p34, %r106, 0;
	@%p34 bra 	$L__BB1_11;
	shl.b32 	%r81, %r18, 6;
	and.b32  	%r107, %r81, 3968;
	mov.f32 	%f176, %f183;
	mov.f32 	%f177, %f182;
$L__BB1_27:
	and.b32  	%r82, %r18, 1;
	setp.eq.b32 	%p35, %r82, 1;
	not.pred 	%p36, %p35;
	@%p36 bra 	$L__BB1_35;
	setp.gt.u32 	%p37, %r1, 63;
	mov.f32 	%f178, 0f00000000;
	@%p37 bra 	$L__BB1_31;
	setp.gt.u32 	%p38, %r1, 31;
	ld.shared.f32 	%f128, [%r13];
	add.s32 	%r83, %r107, %r1;
	shl.b32 	%r84, %r83, 2;
	mov.u32 	%r85, _ZZ32flash_attention_forward_kernel_tILi64EEvPKfS1_S1_PfiiE2sK;
	add.s32 	%r30, %r85, %r84;
	ld.shared.f32 	%f129, [%r30];
	fma.rn.f32 	%f178, %f128, %f129, 0f00000000;
	@%p38 bra 	$L__BB1_31;
	ld.shared.f32 	%f130, [%r13+128];
	ld.shared.f32 	%f131, [%r30+128];
	fma.rn.f32 	%f178, %f130, %f131, %f178;
$L__BB1_31:
	setp.eq.s32 	%p39, %r1, 0;
	setp.gt.u32 	%p40, %r1, 63;
	mov.b32 	%r86, %f178;
	shfl.sync.down.b32	%r87|%p41, %r86, 16, 31, -1;
	mov.b32 	%f132, %r87;
	add.f32 	%f133, %f178, %f132;
	mov.b32 	%r88, %f133;
	shfl.sync.down.b32	%r89|%p42, %r88, 8, 31, -1;
	mov.b32 	%f134, %r89;
	add.f32 	%f135, %f133, %f134;
	mov.b32 	%r90, %f135;
	shfl.sync.down.b32	%r91|%p43, %r90, 4, 31, -1;
	mov.b32 	%f136, %r91;
	add.f32 	%f137, %f135, %f136;
	mov.b32 	%r92, %f137;
	shfl.sync.down.b32	%r93|%p44, %r92, 2, 31, -1;
	mov.b32 	%f138, %r93;
	add.f32 	%f139, %f137, %f138;
	mov.b32 	%r94, %f139;
	shfl.sync.down.b32	%r95|%p45, %r94, 1, 31, -1;
	mov.b32 	%f140, %r95;
	add.f32 	%f141, %f139, %f140;
	mul.f32 	%f142, %f141, 0f3E000000;
	mov.b32 	%r96, %f142;
	selp.b32 	%r97, %r96, 0, %p39;
	shfl.sync.idx.b32	%r98|%p46, %r97, 0, 31, -1;
	mov.b32 	%f143, %r98;
	max.f32 	%f182, %f177, %f143;
	sub.f32 	%f144, %f177, %f182;
	mul.f32 	%f145, %f144, 0f3FB8AA3B;
	ex2.approx.f32 	%f146, %f145;
	sub.f32 	%f147, %f143, %f182;
	mul.f32 	%f148, %f147, 0f3FB8AA3B;
	ex2.approx.f32 	%f149, %f148;
	mul.f32 	%f150, %f176, %f146;
	add.f32 	%f183, %f150, %f149;
	setp.gt.f32 	%p47, %f176, 0f00000000;
	div.rn.f32 	%f151, %f150, %f183;
	selp.f32 	%f44, %f151, 0f00000000, %p47;
	div.rn.f32 	%f45, %f149, %f183;
	add.s32 	%r99, %r107, %r1;
	shl.b32 	%r100, %r99, 2;
	mov.u32 	%r101, _ZZ32flash_attention_forward_kernel_tILi64EEvPKfS1_S1_PfiiE2sV;
	add.s32 	%r31, %r101, %r100;
	@%p40 bra 	$L__BB1_33;
	ld.shared.f32 	%f152, [%r31];
	mul.f32 	%f153, %f44, %f181;
	fma.rn.f32 	%f181, %f45, %f152, %f153;
$L__BB1_33:
	setp.gt.u32 	%p48, %r1, 31;
	@%p48 bra 	$L__BB1_35;
	ld.shared.f32 	%f154, [%r31+128];
	mul.f32 	%f155, %f44, %f180;
	fma.rn.f32 	%f180, %f45, %f154, %f155;
$L__BB1_35:
	bar.sync 	0;
	add.s32 	%r103, %r103, 1;
	add.s32 	%r102, %r102, -32;
	setp.eq.s32 	%p49, %r103, %r9;
	@%p49 bra 	$L__BB1_36;
	bra.uni 	$L__BB1_5;
$L__BB1_36:
	mul.wide.s32 	%rd19, %r6, 64;
	setp.lt.u32 	%p50, %r1, 64;
	cvt.u64.u32 	%rd20, %r1;
	add.s64 	%rd21, %rd19, %rd20;
	cvta.to.global.u64 	%rd22, %rd8;
	shl.b64 	%rd23, %rd21, 2;
	add.s64 	%rd4, %rd22, %rd23;
	@%p50 bra 	$L__BB1_37;
	bra.uni 	$L__BB1_38;
$L__BB1_37:
	st.global.f32 	[%rd4], %f181;
$L__BB1_38:
	setp.gt.u32 	%p51, %r1, 31;
	@%p51 bra 	$L__BB1_40;
	st.global.f32 	[%rd4+128], %f180;
$L__BB1_40:
	ret;

}


// ===== COMPILED SASS (sm_100) =====

	.target	sm_100

	.elftype	@"ET_EXEC"


//--------------------- .note.nv.tkinfo           --------------------------
	.section	.note.nv.tkinfo,"",@"SHT_NOTE"
	.sectionflags	@"SHF_NOTE_NV_TKINFO"
	.tkinfo
        /*0018*/ 	.word	0x00000002
        /*0030*/ 	.string	""
        /*0030*/ 	.string	"ptxas"
        /*0030*/ 	.string	"Cuda compilation tools, release 13.0, V13.0.88"
        /*0030*/ 	.string	"Build cuda_13.0.r13.0/compiler.36424714_0"
        /*0030*/ 	.string	"-arch sm_100 -m 64 "



//--------------------- .note.nv.cuinfo           --------------------------
	.section	.note.nv.cuinfo,"",@"SHT_NOTE"
	.sectionflags	@"SHF_NOTE_NV_CUINFO"
        /*0018*/ 	.short	0x0002
        /*001a*/ 	.short	0x0064
        /*001c*/ 	.short	0x0082
	.zero		2


//--------------------- .nv.info                  --------------------------
	.section	.nv.info,"",@"SHT_CUDA_INFO"
	.align	4


	//----- nvinfo : EIATTR_REGCOUNT
	.align		4
        /*0000*/ 	.byte	0x04, 0x2f
        /*0002*/ 	.short	(.L_1 - .L_0)
	.align		4
.L_0:
        /*0004*/ 	.word	index@(_Z32flash_attention_forward_kernel_tILi32EEvPKfS1_S1_Pfii)
        /*0008*/ 	.word	0x00000025


	//----- nvinfo : EIATTR_FRAME_SIZE
	.align		4
.L_1:
        /*000c*/ 	.byte	0x04, 0x11
        /*000e*/ 	.short	(.L_3 - .L_2)
	.align		4
.L_2:
        /*0010*/ 	.word	index@($__internal_1_$__cuda_sm3x_div_rn_noftz_f32_slowpath)
        /*0014*/ 	.word	0x00000000


	//----- nvinfo : EIATTR_FRAME_SIZE
	.align		4
.L_3:
        /*0018*/ 	.byte	0x04, 0x11
        /*001a*/ 	.short	(.L_5 - .L_4)
	.align		4
.L_4:
        /*001c*/ 	.word	index@(_Z32flash_attention_forward_kernel_tILi32EEvPKfS1_S1_Pfii)
        /*0020*/ 	.word	0x00000000


	//----- nvinfo : EIATTR_REGCOUNT
	.align		4
.L_5:
        /*0024*/ 	.byte	0x04, 0x2f
        /*0026*/ 	.short	(.L_7 - .L_6)
	.align		4
.L_6:
        /*0028*/ 	.word	index@(_Z32flash_attention_forward_kernel_tILi64EEvPKfS1_S1_Pfii)
        /*002c*/ 	.word	0x00000027


	//----- nvinfo : EIATTR_FRAME_SIZE
	.align		4
.L_7:
        /*0030*/ 	.byte	0x04, 0x11
        /*0032*/ 	.short	(.L_9 - .L_8)
	.align		4
.L_8:
        /*0034*/ 	.word	index@($__internal_0_$__cuda_sm3x_div_rn_noftz_f32_slowpath)
        /*0038*/ 	.word	0x00000000


	//----- nvinfo : EIATTR_FRAME_SIZE
	.align		4
.L_9:
        /*003c*/ 	.byte	0x04, 0x11
        /*003e*/ 	.short	(.L_11 - .L_10)
	.align		4
.L_10:
        /*0040*/ 	.word	index@(_Z32flash_attention_forward_kernel_tILi64EEvPKfS1_S1_Pfii)
        /*0044*/ 	.word	0x00000000


	//----- nvinfo : EIATTR_MIN_STACK_SIZE
	.align		4
.L_11:
        /*0048*/ 	.byte	0x04, 0x12
        /*004a*/ 	.short	(.L_13 - .L_12)
	.align		4
.L_12:
        /*004c*/ 	.word	index@(_Z32flash_attention_forward_kernel_tILi64EEvPKfS1_S1_Pfii)
        /*0050*/ 	.word	0x00000000


	//----- nvinfo : EIATTR_MIN_STACK_SIZE
	.align		4
.L_13:
        /*0054*/ 	.byte	0x04, 0x12
        /*0056*/ 	.short	(.L_15 - .L_14)
	.align		4
.L_14:
        /*0058*/ 	.word	index@(_Z32flash_attention_forward_kernel_tILi32EEvPKfS1_S1_Pfii)
        /*005c*/ 	.word	0x00000000
.L_15:


//--------------------- .nv.compat                --------------------------
	.section	.nv.compat,"",@"SHT_CUDA_COMPAT_INFO"
	.align	4
        /*0000*/ 	.byte	0x02, 0x09, 0x00, 0x00, 0x02, 0x02, 0x01, 0x00, 0x02, 0x05, 0x05, 0x00, 0x03, 0x07, 0x01, 0x01
        /*0010*/ 	.byte	0x02, 0x03, 0x00, 0x00, 0x02, 0x06, 0x01, 0x00, 0x04, 0x0b, 0x08, 0x00, 0x01, 0x00, 0x00, 0x00
        /*0020*/ 	.byte	0x00, 0x00, 0x00, 0x00


//--------------------- .nv.info._Z32flash_attention_forward_kernel_tILi64EEvPKfS1_S1_Pfii --------------------------
	.section	.nv.info._Z32flash_attention_forward_kernel_tILi64EEvPKfS1_S1_Pfii,"",@"SHT_CUDA_INFO"
	.sectionflags	@""
	.align	4


	//----- nvinfo : EIATTR_CUDA_API_VERSION
	.align		4
        /*0000*/ 	.byte	0x04, 0x37
        /*0002*/ 	.short	(.L_17 - .L_16)
.L_16:
        /*0004*/ 	.word	0x00000082


	//----- nvinfo : EIATTR_KPARAM_INFO
	.align		4
.L_17:
        /*0008*/ 	.byte	0x04, 0x17
        /*000a*/ 	.short	(.L_19 - .L_18)
.L_18:
        /*000c*/ 	.word	0x00000000
        /*0010*/ 	.short	0x0005
        /*0012*/ 	.short	0x0024
        /*0014*/ 	.byte	0x00, 0xf0, 0x11, 0x00


	//----- nvinfo : EIATTR_KPARAM_INFO
	.align		4
.L_19:
        /*0018*/ 	.byte	0x04, 0x17
        /*001a*/ 	.short	(.L_21 - .L_20)
.L_20:
        /*001c*/ 	.word	0x00000000
        /*0020*/ 	.short	0x0004
        /*0022*/ 	.short	0x0020
        /*0024*/ 	.byte	0x00, 0xf0, 0x11, 0x00


	//----- nvinfo : EIATTR_KPARAM_INFO
	.align		4
.L_21:
        /*0028*/ 	.byte	0x04, 0x17
        /*002a*/ 	.short	(.L_23 - .L_22)
.L_22:
        /*002c*/ 	.word	0x00000000
        /*0030*/ 	.short	0x0003
        /*0032*/ 	.short	0x0018
        /*0034*/ 	.byte	0x00, 0xf5, 0x21, 0x00


	//----- nvinfo : EIATTR_KPARAM_INFO
	.align		4
.L_23:
        /*0038*/ 	.byte	0x04, 0x17
        /*003a*/ 	.short	(.L_25 - .L_24)
.L_24:
        /*003c*/ 	.word	0x00000000
        /*0040*/ 	.short	0x0002
        /*0042*/ 	.short	0x0010
        /*0044*/ 	.byte	0x00, 0xf5, 0x21, 0x00


	//----- nvinfo : EIATTR_KPARAM_INFO
	.align		4
.L_25:
        /*0048*/ 	.byte	0x04, 0x17
        /*004a*/ 	.short	(.L_27 - .L_26)
.L_26:
        /*004c*/ 	.word	0x00000000
        /*0050*/ 	.short	0x0001
        /*0052*/ 	.short	0x0008
        /*0054*/ 	.byte	0x00, 0xf5, 0x21, 0x00


	//----- nvinfo : EIATTR_KPARAM_INFO
	.align		4
.L_27:
        /*0058*/ 	.byte	0x04, 0x17
        /*005a*/ 	.short	(.L_29 - .L_28)
.L_28:
        /*005c*/ 	.word	0x00000000
        /*0060*/ 	.short	0x0000
        /*0062*/ 	.short	0x0000
        /*0064*/ 	.byte	0x00, 0xf5, 0x21, 0x00


	//----- nvinfo : EIATTR_SPARSE_MMA_MASK
	.align		4
.L_29:
        /*0068*/ 	.byte	0x03, 0x50
        /*006a*/ 	.short	0x0000


	//----- nvinfo : EIATTR_MAXREG_COUNT
	.align		4
        /*006c*/ 	.byte	0x03, 0x1b
        /*006e*/ 	.short	0x00ff


	//----- nvinfo : EIATTR_NUM_BARRIERS
	.align		4
        /*0070*/ 	.byte	0x02, 0x4c
        /*0072*/ 	.byte	0x01
	.zero		1


	//----- nvinfo : EIATTR_MERCURY_ISA_VERSION
	.align		4
        /*0074*/ 	.byte	0x03, 0x5f
        /*0076*/ 	.short	0x0101


	//----- nvinfo : EIATTR_COOP_GROUP_MASK_REGIDS
	.align		4
        /*0078*/ 	.byte	0x04, 0x29
        /*007a*/ 	.short	(.L_31 - .L_30)


	//   ....[0]....
.L_30:
        /*007c*/ 	.word	0xffffffff


	//   ....[1]....
        /*0080*/ 	.word	0xffffffff


	//   ....[2]....
        /*0084*/ 	.word	0xffffffff


	//   ....[3]....
        /*0088*/ 	.word	0xffffffff


	//   ....[4]....
        /*008c*/ 	.word	0xffffffff


	//   ....[5]....
        /*0090*/ 	.word	0xffffffff


	//   ....[6]....
        /*0094*/ 	.word	0xffffffff


	//   ....[7]....
        /*0098*/ 	.word	0xffffffff


	//   ....[8]....
        /*009c*/ 	.word	0xffffffff


	//   ....[9]....
        /*00a0*/ 	.word	0xffffffff


	//   ....[10]....
        /*00a4*/ 	.word	0xffffffff


	//   ....[11]....
        /*00a8*/ 	.word	0xffffffff


	//   ....[12]....
        /*00ac*/ 	.word	0xffffffff


	//   ....[13]....
        /*00b0*/ 	.word	0xffffffff


	//   ....[14]....
        /*00b4*/ 	.word	0xffffffff


	//   ....[15]....
        /*00b8*/ 	.word	0xffffffff


	//   ....[16]....
        /*00bc*/ 	.word	0xffffffff


	//   ....[17]....
        /*00c0*/ 	.word	0xffffffff


	//----- nvinfo : EIATTR_COOP_GROUP_INSTR_OFFSETS
	.align		4
.L_31:
        /*00c4*/ 	.byte	0x04, 0x28
        /*00c6*/ 	.short	(.L_33 - .L_32)


	//   ....[0]....
.L_32:
        /*00c8*/ 	.word	0x000005c0


	//   ....[1]....
        /*00cc*/ 	.word	0x00000600


	//   ....[2]....
        /*00d0*/ 	.word	0x00000620


	//   ....[3]....
        /*00d4*/ 	.word	0x00000640


	//   ....[4]....
        /*00d8*/ 	.word	0x00000660


	//   ....[5]....
        /*00dc*/ 	.word	0x000006a0


	//   ....[6]....
        /*00e0*/ 	.word	0x000009e0


	//   ....[7]....
        /*00e4*/ 	.word	0x00000a40


	//   ....[8]....
        /*00e8*/ 	.word	0x00000a70


	//   ....[9]....
        /*00ec*/ 	.word	0x00000a90


	//   ....[10]....
        /*00f0*/ 	.word	0x00000ad0


	//   ....[11]....
        /*00f4*/ 	.word	0x00000b10


	//   ....[12]....
        /*00f8*/ 	.word	0x00000fe0


	//   ....[13]....
        /*00fc*/ 	.word	0x00001020


	//   ....[14]....
        /*0100*/ 	.word	0x00001040


	//   ....[15]....
        /*0104*/ 	.word	0x00001060


	//   ....[16]....
        /*0108*/ 	.word	0x00001080


	//   ....[17]....
        /*010c*/ 	.word	0x000010c0


	//----- nvinfo : EIATTR_VRC_CTA_INIT_COUNT
	.align		4
.L_33:
        /*0110*/ 	.byte	0x02, 0x4a
	.zero		1
	.zero		1


	//----- nvinfo : EIATTR_EXIT_INSTR_OFFSETS
	.align		4
        /*0114*/ 	.byte	0x04, 0x1c
        /*0116*/ 	.short	(.L_35 - .L_34)


	//   ....[0]....
.L_34:
        /*0118*/ 	.word	0x00000080


	//   ....[1]....
        /*011c*/ 	.word	0x00001500


	//   ....[2]....
        /*0120*/ 	.word	0x00001520


	//----- nvinfo : EIATTR_CRS_STACK_SIZE
	.align		4
.L_35:
        /*0124*/ 	.byte	0x04, 0x1e
        /*0126*/ 	.short	(.L_37 - .L_36)
.L_36:
        /*0128*/ 	.word	0x00000000


	//----- nvinfo : EIATTR_CBANK_PARAM_SIZE
	.align		4
.L_37:
        /*012c*/ 	.byte	0x03, 0x19
        /*012e*/ 	.short	0x0028


	//----- nvinfo : EIATTR_PARAM_CBANK
	.align		4
        /*0130*/ 	.byte	0x04, 0x0a
        /*0132*/ 	.short	(.L_39 - .L_38)
	.align		4
.L_38:
        /*0134*/ 	.word	index@(.nv.constant0._Z32flash_attention_forward_kernel_tILi64EEvPKfS1_S1_Pfii)
        /*0138*/ 	.short	0x0380
        /*013a*/ 	.short	0x0028


	//----- nvinfo : EIATTR_SW_WAR
	.align		4
.L_39:
        /*013c*/ 	.byte	0x04, 0x36
        /*013e*/ 	.short	(.L_41 - .L_40)
.L_40:
        /*0140*/ 	.word	0x00000008
.L_41:


//--------------------- .nv.info._Z32flash_attention_forward_kernel_tILi32EEvPKfS1_S1_Pfii --------------------------
	.section	.nv.info._Z32flash_attention_forward_kernel_tILi32EEvPKfS1_S1_Pfii,"",@"SHT_CUDA_INFO"
	.sectionflags	@""
	.align	4


	//----- nvinfo : EIATTR_CUDA_API_VERSION
	.align		4
        /*0000*/ 	.byte	0x04, 0x37
        /*0002*/ 	.short	(.L_43 - .L_42)
.L_42:
        /*0004*/ 	.word	0x00000082


	//----- nvinfo : EIATTR_KPARAM_INFO
	.align		4
.L_43:
        /*0008*/ 	.byte	0x04, 0x17
        /*000a*/ 	.short	(.L_45 - .L_44)
.L_44:
        /*000c*/ 	.word	0x00000000
        /*0010*/ 	.short	0x0005
        /*0012*/ 	.short	0x0024
        /*0014*/ 	.byte	0x00, 0xf0, 0x11, 0x00


	//----- nvinfo : EIATTR_KPARAM_INFO
	.align		4
.L_45:
        /*0018*/ 	.byte	0x04, 0x17
        /*001a*/ 	.short	(.L_47 - .L_46)
.L_46:
        /*001c*/ 	.word	0x00000000
        /*0020*/ 	.short	0x0004
        /*0022*/ 	.short	0x0020
        /*0024*/ 	.byte	0x00, 0xf0, 0x11, 0x00


	//----- nvinfo : EIATTR_KPARAM_INFO
	.align		4
.L_47:
        /*0028*/ 	.byte	0x04, 0x17
        /*002a*/ 	.short	(.L_49 - .L_48)
.L_48:
        /*002c*/ 	.word	0x00000000
        /*0030*/ 	.short	0x0003
        /*0032*/ 	.short	0x0018
        /*0034*/ 	.byte	0x00, 0xf5, 0x21, 0x00


	//----- nvinfo : EIATTR_KPARAM_INFO
	.align		4
.L_49:
        /*0038*/ 	.byte	0x04, 0x17
        /*003a*/ 	.short	(.L_51 - .L_50)
.L_50:
        /*003c*/ 	.word	0x00000000
        /*0040*/ 	.short	0x0002
        /*0042*/ 	.short	0x0010
        /*0044*/ 	.byte	0x00, 0xf5, 0x21, 0x00


	//----- nvinfo : EIATTR_KPARAM_INFO
	.align		4
.L_51:
        /*0048*/ 	.byte	0x04, 0x17
        /*004a*/ 	.short	(.L_53 - .L_52)
.L_52:
        /*004c*/ 	.word	0x00000000
        /*0050*/ 	.short	0x0001
        /*0052*/ 	.short	0x0008
        /*0054*/ 	.byte	0x00, 0xf5, 0x21, 0x00


	//----- nvinfo : EIATTR_KPARAM_INFO
	.align		4
.L_53:
        /*0058*/ 	.byte	0x04, 0x17
        /*005a*/ 	.short	(.L_55 - .L_54)
.L_54:
        /*005c*/ 	.word	0x00000000
        /*0060*/ 	.short	0x0000
        /*0062*/ 	.short	0x0000
        /*0064*/ 	.byte	0x00, 0xf5, 0x21, 0x00


	//----- nvinfo : EIATTR_SPARSE_MMA_MASK
	.align		4
.L_55:
        /*0068*/ 	.byte	0x03, 0x50
        /*006a*/ 	.short	0x0000


	//----- nvinfo : EIATTR_MAXREG_COUNT
	.align		4
        /*006c*/ 	.byte	0x03, 0x1b
        /*006e*/ 	.short	0x00ff


	//----- nvinfo : EIATTR_NUM_BARRIERS
	.align		4
        /*0070*/ 	.byte	0x02, 0x4c
        /*0072*/ 	.byte	0x01
	.zero		1


	//----- nvinfo : EIATTR_MERCURY_ISA_VERSION
	.align		4
        /*0074*/ 	.byte	0x03, 0x5f
        /*0076*/ 	.short	0x0101


	//----- nvinfo : EIATTR_COOP_GROUP_MASK_REGIDS
	.align		4
        /*0078*/ 	.byte	0x04, 0x29
        /*007a*/ 	.short	(.L_57 - .L_56)


	//   ....[0]....
.L_56:
        /*007c*/ 	.word	0xffffffff


	//   ....[1]....
        /*0080*/ 	.word	0xffffffff


	//   ....[2]....
        /*0084*/ 	.word	0xffffffff


	//   ....[3]....
        /*0088*/ 	.word	0xffffffff


	//   ....[4]....
        /*008c*/ 	.word	0xffffffff


	//   ....[5]....
        /*0090*/ 	.word	0xffffffff


	//   ....[6]....
        /*0094*/ 	.word	0xffffffff


	//   ....[7]....
        /*0098*/ 	.word	0xffffffff


	//   ....[8]....
        /*009c*/ 	.word	0xffffffff


	//   ....[9]....
        /*00a0*/ 	.word	0xffffffff


	//   ....[10]....
        /*00a4*/ 	.word	0xffffffff


	//   ....[11]....
        /*00a8*/ 	.word	0xffffffff


	//   ....[12]....
        /*00ac*/ 	.word	0xffffffff


	//   ....[13]....
        /*00b0*/ 	.word	0xffffffff


	//   ....[14]....
        /*00b4*/ 	.word	0xffffffff


	//   ....[15]....
        /*00b8*/ 	.word	0xffffffff


	//   ....[16]....
        /*00bc*/ 	.word	0xffffffff


	//   ....[17]....
        /*00c0*/ 	.word	0xffffffff


	//----- nvinfo : EIATTR_COOP_GROUP_INSTR_OFFSETS
	.align		4
.L_57:
        /*00c4*/ 	.byte	0x04, 0x28
        /*00c6*/ 	.short	(.L_59 - .L_58)


	//   ....[0]....
.L_58:
        /*00c8*/ 	.word	0x000005b0


	//   ....[1]....
        /*00cc*/ 	.word	0x000005d0


	//   ....[2]....
        /*00d0*/ 	.word	0x000005f0


	//   ....[3]....
        /*00d4*/ 	.word	0x00000610


	//   ....[4]....
        /*00d8*/ 	.word	0x00000630


	//   ....[5]....
        /*00dc*/ 	.word	0x00000670


	//   ....[6]....
        /*00e0*/ 	.word	0x000009d0


	//   ....[7]....
        /*00e4*/ 	.word	0x000009f0


	//   ....[8]....
        /*00e8*/ 	.word	0x00000a10


	//   ....[9]....
        /*00ec*/ 	.word	0x00000a30


	//   ....[10]....
        /*00f0*/ 	.word	0x00000a50


	//   ....[11]....
        /*00f4*/ 	.word	0x00000a90


	//   ....[12]....
        /*00f8*/ 	.word	0x00000f00


	//   ....[13]....
        /*00fc*/ 	.word	0x00000f40


	//   ....[14]....
        /*0100*/ 	.word	0x00000f60


	//   ....[15]....
        /*0104*/ 	.word	0x00000f80


	//   ....[16]....
        /*0108*/ 	.word	0x00000fa0


	//   ....[17]....
        /*010c*/ 	.word	0x00000fe0


	//----- nvinfo : EIATTR_VRC_CTA_INIT_COUNT
	.align		4
.L_59:
        /*0110*/ 	.byte	0x02, 0x4a
	.zero		1
	.zero		1


	//----- nvinfo : EIATTR_EXIT_INSTR_OFFSETS
	.align		4
        /*0114*/ 	.byte	0x04, 0x1c
        /*0116*/ 	.short	(.L_61 - .L_60)


	//   ....[0]....
.L_60:
        /*0118*/ 	.word	0x00000080


	//   ....[1]....
        /*011c*/ 	.word	0x00001370


	//   ....[2]....
        /*0120*/ 	.word	0x000013e0


	//----- nvinfo : EIATTR_CRS_STACK_SIZE
	.align		4
.L_61:
        /*0124*/ 	.byte	0x04, 0x1e
        /*0126*/ 	.short	(.L_63 - .L_62)
.L_62:
        /*0128*/ 	.word	0x00000000


	//----- nvinfo : EIATTR_CBANK_PARAM_SIZE
	.align		4
.L_63:
        /*012c*/ 	.byte	0x03, 0x19
        /*012e*/ 	.short	0x0028


	//----- nvinfo : EIATTR_PARAM_CBANK
	.align		4
        /*0130*/ 	.byte	0x04, 0x0a
        /*0132*/ 	.short	(.L_65 - .L_64)
	.align		4
.L_64:
        /*0134*/ 	.word	index@(.nv.constant0._Z32flash_attention_forward_kernel_tILi32EEvPKfS1_S1_Pfii)
        /*0138*/ 	.short	0x0380
        /*013a*/ 	.short	0x0028


	//----- nvinfo : EIATTR_SW_WAR
	.align		4
.L_65:
        /*013c*/ 	.byte	0x04, 0x36
        /*013e*/ 	.short	(.L_67 - .L_66)
.L_66:
        /*0140*/ 	.word	0x00000008
.L_67:


//--------------------- .nv.callgraph             --------------------------
	.section	.nv.callgraph,"",@"SHT_CUDA_CALLGRAPH"
	.align	4
	.sectionentsize	8
	.align		4
        /*0000*/ 	.word	0x00000000
	.align		4
        /*0004*/ 	.word	0xffffffff
	.align		4
        /*0008*/ 	.word	0x00000000
	.align		4
        /*000c*/ 	.word	0xfffffffe
	.align		4
        /*0010*/ 	.word	0x00000000
	.align		4
        /*0014*/ 	.word	0xfffffffd
	.align		4
        /*0018*/ 	.word	0x00000000
	.align		4
        /*001c*/ 	.word	0xfffffffc


//--------------------- .text._Z32flash_attention_forward_kernel_tILi64EEvPKfS1_S1_Pfii --------------------------
	.section	.text._Z32flash_attention_forward_kernel_tILi64EEvPKfS1_S1_Pfii,"ax",@progbits
	.align	128
        .global         _Z32flash_attention_forward_kernel_tILi64EEvPKfS1_S1_Pfii
        .type           _Z32flash_attention_forward_kernel_tILi64EEvPKfS1_S1_Pfii,@function
        .size           _Z32flash_attention_forward_kernel_tILi64EEvPKfS1_S1_Pfii,(.L_x_56 - _Z32flash_attention_forward_kernel_tILi64EEvPKfS1_S1_Pfii)
        .other          _Z32flash_attention_forward_kernel_tILi64EEvPKfS1_S1_Pfii,@"STO_CUDA_ENTRY STV_DEFAULT"
_Z32flash_attention_forward_kernel_tILi64EEvPKfS1_S1_Pfii:
.text._Z32flash_attention_forward_kernel_tILi64EEvPKfS1_S1_Pfii:
[----:B------:R-:W-:Y:S01]  /*0000*/  LDC R1, c[0x0][0x37c] ;  /* 0x0000df00ff017b82 */ /* 0x000fe20000000800 */
[----:B------:R-:W0:Y:S07]  /*0010*/  S2R R5, SR_TID.Y ;  /* 0x0000000000057919 */ /* 0x000e2e0000002200 */
[----:B------:R-:W1:Y:S01]  /*0020*/  S2UR UR8, SR_CTAID.Y ;  /* 0x00000000000879c3 */ /* 0x000e620000002600 */
[----:B------:R-:W0:Y:S07]  /*0030*/  S2R R0, SR_CTAID.X ;  /* 0x0000000000007919 */ /* 0x000e2e0000002500 */
[----:B------:R-:W1:Y:S02]  /*0040*/  LDC.64 R10, c[0x0][0x3a0] ;  /* 0x0000e800ff0a7b82 */ /* 0x000e640000000a00 */
[----:B-1----:R-:W-:-:S02]  /*0050*/  ISETP.LE.AND P0, PT, R11, UR8, PT ;  /* 0x000000080b007c0c */ /* 0x002fc4000bf03270 */
[----:B0-----:R-:W-:-:S04]  /*0060*/  LEA R7, R0, R5, 0x5 ;  /* 0x0000000500077211 */ /* 0x001fc800078e28ff */
[----:B------:R-:W-:-:S13]  /*0070*/  ISETP.GE.OR P0, PT, R7, R10, P0 ;  /* 0x0000000a0700720c */ /* 0x000fda0000706670 */
[----:B------:R-:W-:Y:S05]  /*0080*/  @P0 EXIT ;  /* 0x000000000000094d */ /* 0x000fea0003800000 */
[----:B------:R-:W0:Y:S01]  /*0090*/  S2R R22, SR_TID.X ;  /* 0x0000000000167919 */ /* 0x000e220000002100 */
[----:B------:R-:W1:Y:S01]  /*00a0*/  LDCU.64 UR10, c[0x0][0x358] ;  /* 0x00006b00ff0a77ac */ /* 0x000e620008000a00 */
[----:B------:R-:W-:Y:S01]  /*00b0*/  IMAD R6, R10, UR8, R7 ;  /* 0x000000080a067c24 */ /* 0x000fe2000f8e0207 */
[----:B0-----:R-:W-:-:S13]  /*00c0*/  ISETP.GT.U32.AND P0, PT, R22, 0xf, PT ;  /* 0x0000000f1600780c */ /* 0x001fda0003f04070 */
[----:B------:R-:W0:Y:S02]  /*00d0*/  @!P0 LDC.64 R2, c[0x0][0x380] ;  /* 0x0000e000ff028b82 */ /* 0x000e240000000a00 */
[----:B0-----:R-:W-:-:S04]  /*00e0*/  @!P0 IMAD.WIDE R2, R6, 0x100, R2 ;  /* 0x0000010006028825 */ /* 0x001fc800078e0202 */
[----:B------:R-:W-:-:S05]  /*00f0*/  @!P0 IMAD.WIDE.U32 R2, R22, 0x10, R2 ;  /* 0x0000001016028825 */ /* 0x000fca00078e0002 */
[----:B-1----:R-:W2:Y:S01]  /*0100*/  @!P0 LDG.E.128.CONSTANT R12, desc[UR10][R2.64] ;  /* 0x0000000a020c8981 */ /* 0x002ea2000c1e9d00 */
[----:B------:R-:W0:Y:S01]  /*0110*/  S2UR UR6, SR_CgaCtaId ;  /* 0x00000000000679c3 */ /* 0x000e220000008800 */
[----:B------:R-:W-:Y:S01]  /*0120*/  UMOV UR4, 0x400 ;  /* 0x0000040000047882 */ /* 0x000fe20000000000 */
[----:B------:R-:W-:Y:S01]  /*0130*/  HFMA2 R8, -RZ, RZ, 0, 0 ;  /* 0x00000000ff087431 */ /* 0x000fe200000001ff */
[----:B0-----:R-:W-:-:S06]  /*0140*/  ULEA UR5, UR6, UR4, 0x18 ;  /* 0x0000000406057291 */ /* 0x001fcc000f8ec0ff */
[----:B------:R-:W-:-:S04]  /*0150*/  LEA R7, R5, UR5, 0x8 ;  /* 0x0000000505077c11 */ /* 0x000fc8000f8e40ff */
[----:B------:R-:W-:Y:S01]  /*0160*/  LEA R11, R22, R7, 0x4 ;  /* 0x00000007160b7211 */ /* 0x000fe200078e20ff */
[----:B------:R-:W-:-:S04]  /*0170*/  IMAD.MOV.U32 R7, RZ, RZ, RZ ;  /* 0x000000ffff077224 */ /* 0x000fc800078e00ff */
[----:B--2---:R0:W-:Y:S01]  /*0180*/  @!P0 STS.128 [R11], R12 ;  /* 0x0000000c0b008388 */ /* 0x0041e20000000c00 */
[----:B------:R-:W-:Y:S01]  /*0190*/  BAR.SYNC.DEFER_BLOCKING 0x0 ;  /* 0x0000000000007b1d */ /* 0x000fe20000010000 */
[----:B------:R-:W-:-:S13]  /*01a0*/  ISETP.GE.AND P0, PT, R10, 0x1, PT ;  /* 0x000000010a00780c */ /* 0x000fda0003f06270 */
[----:B------:R-:W-:Y:S05]  /*01b0*/  @!P0 BRA `(.L_x_0) ;  /* 0x0000001000b08947 */ /* 0x000fea0003800000 */
[----:B------:R-:W1:Y:S01]  /*01c0*/  LDC.64 R24, c[0x0][0x388] ;  /* 0x0000e200ff187b82 */ /* 0x000e620000000a00 */
[----:B------:R-:W-:Y:S01]  /*01d0*/  UIADD3 UR5, UPT, UPT, UR4, 0x2000, URZ ;  /* 0x0000200004057890 */ /* 0x000fe2000fffe0ff */
[----:B------:R-:W-:Y:S01]  /*01e0*/  LEA R29, R22, 0x100, 0x2 ;  /* 0x00000100161d7811 */ /* 0x000fe200078e10ff */
[----:B------:R-:W-:Y:S01]  /*01f0*/  UIADD3 UR4, UPT, UPT, UR4, 0x4000, URZ ;  /* 0x0000400004047890 */ /* 0x000fe2000fffe0ff */
[C---:B------:R-:W-:Y:S01]  /*0200*/  VIADD R21, R10.reuse, 0x1f ;  /* 0x0000001f0a157836 */ /* 0x040fe20000000000 */
[----:B------:R-:W-:Y:S01]  /*0210*/  ULEA UR5, UR6, UR5, 0x18 ;  /* 0x0000000506057291 */ /* 0x000fe2000f8ec0ff */
[----:B------:R-:W-:Y:S01]  /*0220*/  IMAD R9, R10, UR8, R5 ;  /* 0x000000080a097c24 */ /* 0x000fe2000f8e0205 */
[----:B------:R-:W-:Y:S01]  /*0230*/  ULEA UR4, UR6, UR4, 0x18 ;  /* 0x0000000406047291 */ /* 0x000fe2000f8ec0ff */
[----:B------:R-:W2:Y:S01]  /*0240*/  LDC.64 R26, c[0x0][0x390] ;  /* 0x0000e400ff1a7b82 */ /* 0x000ea20000000a00 */
[----:B------:R-:W-:Y:S01]  /*0250*/  IMAD R10, R22, -0xc, R11 ;  /* 0xfffffff4160a7824 */ /* 0x000fe200078e020b */
[----:B------:R-:W-:Y:S01]  /*0260*/  MOV R2, 0xf149f2ca ;  /* 0xf149f2ca00027802 */ /* 0x000fe20000000f00 */
[----:B------:R-:W-:Y:S01]  /*0270*/  VIADD R28, R29, UR5 ;  /* 0x000000051d1c7c36 */ /* 0x000fe20008000000 */
[C---:B------:R-:W-:Y:S01]  /*0280*/  LEA R3, R5.reuse, UR5, 0x8 ;  /* 0x0000000505037c11 */ /* 0x040fe2000f8e40ff */
[----:B------:R-:W-:Y:S01]  /*0290*/  IMAD.MOV.U32 R20, RZ, RZ, RZ ;  /* 0x000000ffff147224 */ /* 0x000fe200078e00ff */
[----:B------:R-:W-:Y:S01]  /*02a0*/  LEA R31, R5, UR4, 0x8 ;  /* 0x00000004051f7c11 */ /* 0x000fe2000f8e40ff */
[----:B------:R-:W3:Y:S01]  /*02b0*/  LDCU UR7, c[0x0][0x3a0] ;  /* 0x00007400ff0777ac */ /* 0x000ee20008000800 */
[----:B------:R-:W-:-:S02]  /*02c0*/  MOV R7, RZ ;  /* 0x000000ff00077202 */ /* 0x000fc40000000f00 */
[----:B0-----:R-:W-:Y:S01]  /*02d0*/  MOV R11, RZ ;  /* 0x000000ff000b7202 */ /* 0x001fe20000000f00 */
[C---:B------:R-:W-:Y:S01]  /*02e0*/  IMAD R31, R22.reuse, 0x10, R31 ;  /* 0x00000010161f7824 */ /* 0x040fe200078e021f */
[----:B------:R-:W-:Y:S02]  /*02f0*/  SHF.R.U32.HI R21, RZ, 0x5, R21 ;  /* 0x00000005ff157819 */ /* 0x000fe40000011615 */
[----:B------:R-:W-:Y:S01]  /*0300*/  IADD3 R29, PT, PT, R29, UR4, RZ ;  /* 0x000000041d1d7c10 */ /* 0x000fe2000fffe0ff */
[C---:B-1----:R-:W-:Y:S01]  /*0310*/  IMAD.WIDE.U32 R24, R22.reuse, 0x10, R24 ;  /* 0x0000001016187825 */ /* 0x042fe200078e0018 */
[----:B------:R-:W-:-:S03]  /*0320*/  LEA R30, R22, R3, 0x4 ;  /* 0x00000003161e7211 */ /* 0x000fc600078e20ff */
[----:B--23--:R-:W-:-:S07]  /*0330*/  IMAD.WIDE.U32 R26, R22, 0x10, R26 ;  /* 0x00000010161a7825 */ /* 0x00cfce00078e001a */
.L_x_16:
[----:B0-----:R-:W0:Y:S01]  /*0340*/  LDC R3, c[0x0][0x3a0] ;  /* 0x0000e800ff037b82 */ /* 0x001e220000000800 */
[----:B------:R-:W-:Y:S01]  /*0350*/  ISETP.GT.U32.AND P0, PT, R22, 0xf, PT ;  /* 0x0000000f1600780c */ /* 0x000fe20003f04070 */
[----:B0-----:R-:W-:-:S05]  /*0360*/  IMAD R3, R20, -0x20, R3 ;  /* 0xffffffe014037824 */ /* 0x001fca00078e0203 */
[----:B------:R-:W-:-:S04]  /*0370*/  VIMNMX R0, PT, PT, R3, 0x20, PT ;  /* 0x0000002003007848 */ /* 0x000fc80003fe0100 */
[----:B------:R-:W-:-:S13]  /*0380*/  ISETP.GE.OR P0, PT, R5, R0, P0 ;  /* 0x000000000500720c */ /* 0x000fda0000706670 */
[----:B------:R-:W-:-:S05]  /*0390*/  @!P0 LEA R17, R20, R9, 0x5 ;  /* 0x0000000914118211 */ /* 0x000fca00078e28ff */
[----:B------:R-:W-:-:S04]  /*03a0*/  @!P0 IMAD.WIDE R12, R17, 0x100, R24 ;  /* 0x00000100110c8825 */ /* 0x000fc800078e0218 */
[----:B------:R-:W-:Y:S02]  /*03b0*/  @!P0 IMAD.WIDE R16, R17, 0x100, R26 ;  /* 0x0000010011108825 */ /* 0x000fe400078e021a */
[----:B------:R-:W2:Y:S04]  /*03c0*/  @!P0 LDG.E.128.CONSTANT R12, desc[UR10][R12.64] ;  /* 0x0000000a0c0c8981 */ /* 0x000ea8000c1e9d00 */
[----:B------:R-:W3:Y:S04]  /*03d0*/  @!P0 LDG.E.128.CONSTANT R16, desc[UR10][R16.64] ;  /* 0x0000000a10108981 */ /* 0x000ee8000c1e9d00 */
[----:B--2---:R0:W-:Y:S04]  /*03e0*/  @!P0 STS.128 [R30], R12 ;  /* 0x0000000c1e008388 */ /* 0x0041e80000000c00 */
[----:B---3--:R0:W-:Y:S01]  /*03f0*/  @!P0 STS.128 [R31], R16 ;  /* 0x000000101f008388 */ /* 0x0081e20000000c00 */
[----:B------:R-:W-:Y:S01]  /*0400*/  BAR.SYNC.DEFER_BLOCKING 0x0 ;  /* 0x0000000000007b1d */ /* 0x000fe20000010000 */
[----:B------:R-:W-:-:S13]  /*0410*/  ISETP.GE.AND P0, PT, R3, 0x1, PT ;  /* 0x000000010300780c */ /* 0x000fda0003f06270 */
[----:B------:R-:W-:Y:S05]  /*0420*/  @!P0 BRA `(.L_x_1) ;  /* 0x0000001000008947 */ /* 0x000fea0003800000 */
[----:B------:R-:W-:-:S04]  /*0430*/  UISETP.LT.AND UP0, UPT, UR7, 0x20, UPT ;  /* 0x000000200700788c */ /* 0x000fc8000bf01270 */
[----:B------:R-:W-:-:S04]  /*0440*/  USEL UR4, UR7, 0x20, UP0 ;  /* 0x0000002007047887 */ /* 0x000fc80008000000 */
[----:B------:R-:W-:-:S04]  /*0450*/  UISETP.LT.AND UP0, UPT, UR4, 0x1, UPT ;  /* 0x000000010400788c */ /* 0x000fc8000bf01270 */
[----:B------:R-:W-:Y:S02]  /*0460*/  USEL UR5, UR4, 0x1, !UP0 ;  /* 0x0000000104057887 */ /* 0x000fe4000c000000 */
[----:B------:R-:W-:Y:S01]  /*0470*/  UISETP.GE.AND UP0, UPT, UR7, 0x2, UPT ;  /* 0x000000020700788c */ /* 0x000fe2000bf06270 */
[----:B------:R-:W-:-:S08]  /*0480*/  UMOV UR4, URZ ;  /* 0x000000ff00047c82 */ /* 0x000fd00008000000 */
[----:B------:R-:W-:Y:S05]  /*0490*/  BRA.U !UP0, `(.L_x_2) ;  /* 0x00000009087c7547 */ /* 0x000fea000b800000 */
[----:B------:R-:W-:Y:S01]  /*04a0*/  ULOP3.LUT UR4, UR5, 0x3e, URZ, 0xc0, !UPT ;  /* 0x0000003e05047892 */ /* 0x000fe2000f8ec0ff */
[----:B0-----:R-:W-:Y:S01]  /*04b0*/  MOV R13, R29 ;  /* 0x0000001d000d7202 */ /* 0x001fe20000000f00 */
[----:B------:R-:W-:Y:S02]  /*04c0*/  IMAD.MOV.U32 R14, RZ, RZ, R28 ;  /* 0x000000ffff0e7224 */ /* 0x000fe400078e001c */
[----:B------:R-:W-:-:S12]  /*04d0*/  UIADD3 UR4, UPT, UPT, -UR4, URZ, URZ ;  /* 0x000000ff04047290 */ /* 0x000fd8000fffe1ff */
.L_x_11:
[----:B------:R-:W-:Y:S01]  /*04e0*/  ISETP.GT.U32.AND P0, PT, R22, 0x3f, PT ;  /* 0x0000003f1600780c */ /* 0x000fe20003f04070 */
[----:B------:R-:W-:Y:S01]  /*04f0*/  UIADD3 UR4, UPT, UPT, UR4, 0x2, URZ ;  /* 0x0000000204047890 */ /* 0x000fe2000fffe0ff */
[----:B------:R-:W-:Y:S01]  /*0500*/  BSSY.RECONVERGENT B0, `(.L_x_3) ;  /* 0x000000b000007945 */ /* 0x000fe20003800200 */
[----:B------:R-:W-:Y:S02]  /*0510*/  HFMA2 R0, -RZ, RZ, 0, 0 ;  /* 0x00000000ff007431 */ /* 0x000fe400000001ff */
[----:B------:R-:W-:-:S08]  /*0520*/  UISETP.NE.AND UP0, UPT, UR4, URZ, UPT ;  /* 0x000000ff0400728c */ /* 0x000fd0000bf05270 */
[----:B------:R-:W-:Y:S05]  /*0530*/  @P0 BRA `(.L_x_4) ;  /* 0x00000000001c0947 */ /* 0x000fea0003800000 */
[----:B------:R-:W-:Y:S01]  /*0540*/  ISETP.GT.U32.AND P1, PT, R22, 0x1f, PT ;  /* 0x0000001f1600780c */ /* 0x000fe20003f24070 */
[----:B------:R-:W-:Y:S04]  /*0550*/  LDS R0, [R10] ;  /* 0x000000000a007984 */ /* 0x000fe80000000800 */
[----:B------:R-:W0:Y:S08]  /*0560*/  LDS R3, [R14+-0x100] ;  /* 0xffff00000e037984 */ /* 0x000e300000000800 */
[----:B------:R-:W-:Y:S04]  /*0570*/  @!P1 LDS R15, [R10+0x80] ;  /* 0x000080000a0f9984 */ /* 0x000fe80000000800 */
[----:B------:R-:W1:Y:S01]  /*0580*/  @!P1 LDS R4, [R14+-0x80] ;  /* 0xffff80000e049984 */ /* 0x000e620000000800 */
[----:B0-----:R-:W-:-:S04]  /*0590*/  FFMA R0, R0, R3, RZ ;  /* 0x0000000300007223 */ /* 0x001fc800000000ff */
[----:B-1----:R-:W-:-:S07]  /*05a0*/  @!P1 FFMA R0, R15, R4, R0 ;  /* 0x000000040f009223 */ /* 0x002fce0000000000 */
.L_x_4:
[----:B------:R-:W-:Y:S05]  /*05b0*/  BSYNC.RECONVERGENT B0 ;  /* 0x0000000000007941 */ /* 0x000fea0003800200 */
.L_x_3:
[----:B------:R-:W0:Y:S01]  /*05c0*/  SHFL.DOWN PT, R3, R0, 0x10, 0x1f ;  /* 0x0a001f0000037f89 */ /* 0x000e2200000e0000 */
[----:B------:R-:W-:Y:S02]  /*05d0*/  ISETP.NE.AND P1, PT, R22, RZ, PT ;  /* 0x000000ff1600720c */ /* 0x000fe40003f25270 */
[----:B------:R-:W-:Y:S01]  /*05e0*/  FSETP.GT.AND P5, PT, R11, RZ, PT ;  /* 0x000000ff0b00720b */ /* 0x000fe20003fa4000 */
[----:B0-----:R-:W-:-:S05]  /*05f0*/  FADD R3, R3, R0 ;  /* 0x0000000003037221 */ /* 0x001fca0000000000 */
[----:B------:R-:W0:Y:S02]  /*0600*/  SHFL.DOWN PT, R4, R3, 0x8, 0x1f ;  /* 0x09001f0003047f89 */ /* 0x000e2400000e0000 */
[----:B0-----:R-:W-:-:S05]  /*0610*/  FADD R4, R3, R4 ;  /* 0x0000000403047221 */ /* 0x001fca0000000000 */
[----:B------:R-:W0:Y:S02]  /*0620*/  SHFL.DOWN PT, R15, R4, 0x4, 0x1f ;  /* 0x08801f00040f7f89 */ /* 0x000e2400000e0000 */
[----:B0-----:R-:W-:-:S05]  /*0630*/  FADD R15, R4, R15 ;  /* 0x0000000f040f7221 */ /* 0x001fca0000000000 */
[----:B------:R-:W0:Y:S02]  /*0640*/  SHFL.DOWN PT, R12, R15, 0x2, 0x1f ;  /* 0x08401f000f0c7f89 */ /* 0x000e2400000e0000 */
[----:B0-----:R-:W-:-:S05]  /*0650*/  FADD R12, R15, R12 ;  /* 0x0000000c0f0c7221 */ /* 0x001fca0000000000 */
[----:B------:R-:W0:Y:S02]  /*0660*/  SHFL.DOWN PT, R17, R12, 0x1, 0x1f ;  /* 0x08201f000c117f89 */ /* 0x000e2400000e0000 */
[----:B0-----:R-:W-:-:S04]  /*0670*/  FADD R17, R12, R17 ;  /* 0x000000110c117221 */ /* 0x001fc80000000000 */
[----:B------:R-:W-:-:S05]  /*0680*/  FMUL R17, R17, 0.125 ;  /* 0x3e00000011117820 */ /* 0x000fca0000400000 */
[----:B------:R-:W-:-:S06]  /*0690*/  SEL R17, R17, RZ, !P1 ;  /* 0x000000ff11117207 */ /* 0x000fcc0004800000 */
[----:B------:R-:W0:Y:S02]  /*06a0*/  SHFL.IDX PT, R17, R17, RZ, 0x1f ;  /* 0x00001fff11117589 */ /* 0x000e2400000e0000 */
[----:B0-----:R-:W-:-:S05]  /*06b0*/  FMNMX R35, R17, R2, !PT ;  /* 0x0000000211237209 */ /* 0x001fca0007800000 */
[----:B------:R-:W-:Y:S01]  /*06c0*/  FADD R2, -R35, R2 ;  /* 0x0000000223027221 */ /* 0x000fe20000000100 */
[----:B------:R-:W-:-:S03]  /*06d0*/  FADD R3, R17, -R35 ;  /* 0x8000002311037221 */ /* 0x000fc60000000000 */
[----:B------:R-:W-:Y:S01]  /*06e0*/  FMUL R0, R2, 1.4426950216293334961 ;  /* 0x3fb8aa3b02007820 */ /* 0x000fe20000400000 */
[----:B------:R-:W-:-:S04]  /*06f0*/  FMUL R15, R3, 1.4426950216293334961 ;  /* 0x3fb8aa3b030f7820 */ /* 0x000fc80000400000 */
[----:B------:R-:W-:Y:S02]  /*0700*/  FSETP.GEU.AND P1, PT, R0, -126, PT ;  /* 0xc2fc00000000780b */ /* 0x000fe40003f2e000 */
[----:B------:R-:W-:-:S11]  /*0710*/  FSETP.GEU.AND P2, PT, R15, -126, PT ;  /* 0xc2fc00000f00780b */ /* 0x000fd60003f4e000 */
[----:B------:R-:W-:Y:S02]  /*0720*/  @!P1 FMUL R0, R0, 0.5 ;  /* 0x3f00000000009820 */ /* 0x000fe40000400000 */
[----:B------:R-:W-:Y:S02]  /*0730*/  @!P2 FMUL R15, R15, 0.5 ;  /* 0x3f0000000f0fa820 */ /* 0x000fe40000400000 */
[----:B------:R-:W0:Y:S08]  /*0740*/  MUFU.EX2 R4, R0 ;  /* 0x0000000000047308 */ /* 0x000e300000000800 */
[----:B------:R-:W1:Y:S01]  /*0750*/  MUFU.EX2 R2, R15 ;  /* 0x0000000f00027308 */ /* 0x000e620000000800 */
[----:B0-----:R-:W-:-:S04]  /*0760*/  @!P1 FMUL R4, R4, R4 ;  /* 0x0000000404049220 */ /* 0x001fc80000400000 */
[----:B------:R-:W-:Y:S01]  /*0770*/  FMUL R3, R4, R11 ;  /* 0x0000000b04037220 */ /* 0x000fe20000400000 */
[----:B-1----:R-:W-:-:S04]  /*0780*/  @!P2 FMUL R2, R2, R2 ;  /* 0x000000020202a220 */ /* 0x002fc80000400000 */
[----:B------:R-:W-:-:S04]  /*0790*/  FADD R34, R2, R3 ;  /* 0x0000000302227221 */ /* 0x000fc80000000000 */
[----:B------:R-:W0:Y:S08]  /*07a0*/  MUFU.RCP R17, R34 ;  /* 0x0000002200117308 */ /* 0x000e300000001000 */
[----:B------:R-:W1:Y:S01]  /*07b0*/  FCHK P1, R3, R34 ;  /* 0x0000002203007302 */ /* 0x000e620000020000 */
[----:B0-----:R-:W-:-:S04]  /*07c0*/  FFMA R4, -R34, R17, 1 ;  /* 0x3f80000022047423 */ /* 0x001fc80000000111 */
[----:B------:R-:W-:-:S04]  /*07d0*/  FFMA R4, R17, R4, R17 ;  /* 0x0000000411047223 */ /* 0x000fc80000000011 */
[----:B------:R-:W-:-:S04]  /*07e0*/  FFMA R17, R3, R4, RZ ;  /* 0x0000000403117223 */ /* 0x000fc800000000ff */
[----:B------:R-:W-:-:S04]  /*07f0*/  FFMA R0, -R34, R17, R3 ;  /* 0x0000001122007223 */ /* 0x000fc80000000103 */
[----:B------:R-:W-:Y:S01]  /*0800*/  FFMA R11, R4, R0, R17 ;  /* 0x00000000040b7223 */ /* 0x000fe20000000011 */
[----:B-1----:R-:W-:Y:S06]  /*0810*/  @!P1 BRA `(.L_x_5) ;  /* 0x0000000000109947 */ /* 0x002fec0003800000 */
[----:B------:R-:W-:Y:S02]  /*0820*/  MOV R33, R3 ;  /* 0x0000000300217202 */ /* 0x000fe40000000f00 */
[----:B------:R-:W-:-:S07]  /*0830*/  MOV R12, 0x850 ;  /* 0x00000850000c7802 */ /* 0x000fce0000000f00 */
[----:B------:R-:W-:Y:S05]  /*0840*/  CALL.REL.NOINC `($__internal_0_$__cuda_sm3x_div_rn_noftz_f32_slowpath) ;  /* 0x0000000c00387944 */ /* 0x000fea0003c00000 */
[----:B------:R-:W-:-:S07]  /*0850*/  IMAD.MOV.U32 R11, RZ, RZ, R0 ;  /* 0x000000ffff0b7224 */ /* 0x000fce00078e0000 */
.L_x_5:
[----:B------:R-:W0:Y:S01]  /*0860*/  MUFU.RCP R15, R34 ;  /* 0x00000022000f7308 */ /* 0x000e220000001000 */
[----:B------:R-:W-:-:S07]  /*0870*/  FSEL R11, R11, RZ, P5 ;  /* 0x000000ff0b0b7208 */ /* 0x000fce0002800000 */
        /* <DEDUP_REMOVED lines=10> */
[----:B------:R-:W-:-:S07]  /*0920*/  MOV R12, R0 ;  /* 0x00000000000c7202 */ /* 0x000fce0000000f00 */
.L_x_6:
[----:B------:R-:W-:Y:S01]  /*0930*/  BSSY.RECONVERGENT B0, `(.L_x_7) ;  /* 0x000000a000007945 */ /* 0x000fe20003800200 */
[----:B------:R-:W-:Y:S01]  /*0940*/  ISETP.GT.U32.AND P1, PT, R22, 0x1f, PT ;  /* 0x0000001f1600780c */ /* 0x000fe20003f24070 */
[----:B------:R-:W-:Y:S02]  /*0950*/  IMAD.MOV.U32 R0, RZ, RZ, RZ ;  /* 0x000000ffff007224 */ /* 0x000fe400078e00ff */
[----:B------:R-:W-:Y:S10]  /*0960*/  @P0 BRA `(.L_x_8) ;  /* 0x0000000000180947 */ /* 0x000ff40003800000 */
[----:B------:R-:W-:Y:S04]  /*0970*/  LDS R0, [R10] ;  /* 0x000000000a007984 */ /* 0x000fe80000000800 */
[----:B------:R-:W0:Y:S04]  /*0980*/  LDS R15, [R14] ;  /* 0x000000000e0f7984 */ /* 0x000e280000000800 */
[----:B------:R-:W-:Y:S04]  /*0990*/  @!P1 LDS R17, [R10+0x80] ;  /* 0x000080000a119984 */ /* 0x000fe80000000800 */
[----:B------:R-:W1:Y:S01]  /*09a0*/  @!P1 LDS R4, [R14+0x80] ;  /* 0x000080000e049984 */ /* 0x000e620000000800 */
[----:B0-----:R-:W-:-:S04]  /*09b0*/  FFMA R0, R0, R15, RZ ;  /* 0x0000000f00007223 */ /* 0x001fc800000000ff */
[----:B-1----:R-:W-:-:S07]  /*09c0*/  @!P1 FFMA R0, R17, R4, R0 ;  /* 0x0000000411009223 */ /* 0x002fce0000000000 */
.L_x_8:
[----:B------:R-:W-:Y:S05]  /*09d0*/  BSYNC.RECONVERGENT B0 ;  /* 0x0000000000007941 */ /* 0x000fea0003800200 */
.L_x_7:
[----:B------:R-:W0:Y:S01]  /*09e0*/  SHFL.DOWN PT, R15, R0, 0x10, 0x1f ;  /* 0x0a001f00000f7f89 */ /* 0x000e2200000e0000 */
[----:B------:R-:W-:Y:S02]  /*09f0*/  ISETP.NE.AND P2, PT, R22, RZ, PT ;  /* 0x000000ff1600720c */ /* 0x000fe40003f45270 */
[----:B------:R-:W-:Y:S01]  /*0a00*/  FSETP.GT.AND P5, PT, R3, -R2, PT ;  /* 0x800000020300720b */ /* 0x000fe20003fa4000 */
[----:B------:R-:W-:Y:S01]  /*0a10*/  @!P0 FMUL R2, R8, R11 ;  /* 0x0000000b08028220 */ /* 0x000fe20000400000 */
[----:B------:R-:W-:Y:S01]  /*0a20*/  ISETP.GT.U32.AND P6, PT, R22, 0x3f, PT ;  /* 0x0000003f1600780c */ /* 0x000fe20003fc4070 */
[----:B0-----:R-:W-:-:S05]  /*0a30*/  FADD R15, R15, R0 ;  /* 0x000000000f0f7221 */ /* 0x001fca0000000000 */
[----:B------:R-:W0:Y:S02]  /*0a40*/  SHFL.DOWN PT, R4, R15, 0x8, 0x1f ;  /* 0x09001f000f047f89 */ /* 0x000e2400000e0000 */
[----:B0-----:R-:W-:Y:S02]  /*0a50*/  FADD R4, R15, R4 ;  /* 0x000000040f047221 */ /* 0x001fe40000000000 */
[----:B------:R-:W-:Y:S04]  /*0a60*/  @!P0 LDS R15, [R13+-0x100] ;  /* 0xffff00000d0f8984 */ /* 0x000fe80000000800 */
[----:B------:R-:W0:Y:S02]  /*0a70*/  SHFL.DOWN PT, R17, R4, 0x4, 0x1f ;  /* 0x08801f0004117f89 */ /* 0x000e2400000e0000 */
[----:B0-----:R-:W-:-:S05]  /*0a80*/  FADD R17, R4, R17 ;  /* 0x0000001104117221 */ /* 0x001fca0000000000 */
[----:B------:R-:W0:Y:S01]  /*0a90*/  SHFL.DOWN PT, R16, R17, 0x2, 0x1f ;  /* 0x08401f0011107f89 */ /* 0x000e2200000e0000 */
[----:B------:R-:W-:Y:S01]  /*0aa0*/  @!P0 FFMA R8, R15, R12, R2 ;  /* 0x0000000c0f088223 */ /* 0x000fe20000000002 */
[----:B0-----:R-:W-:Y:S02]  /*0ab0*/  FADD R16, R17, R16 ;  /* 0x0000001011107221 */ /* 0x001fe40000000000 */
[----:B------:R-:W-:Y:S04]  /*0ac0*/  @!P1 LDS R17, [R13+-0x80] ;  /* 0xffff80000d119984 */ /* 0x000fe80000000800 */
[----:B------:R-:W0:Y:S02]  /*0ad0*/  SHFL.DOWN PT, R19, R16, 0x1, 0x1f ;  /* 0x08201f0010137f89 */ /* 0x000e2400000e0000 */
[----:B0-----:R-:W-:-:S04]  /*0ae0*/  FADD R19, R16, R19 ;  /* 0x0000001310137221 */ /* 0x001fc80000000000 */
[----:B------:R-:W-:-:S05]  /*0af0*/  FMUL R19, R19, 0.125 ;  /* 0x3e00000013137820 */ /* 0x000fca0000400000 */
[----:B------:R-:W-:-:S06]  /*0b00*/  SEL R19, R19, RZ, !P2 ;  /* 0x000000ff13137207 */ /* 0x000fcc0005000000 */
[----:B------:R-:W0:Y:S02]  /*0b10*/  SHFL.IDX PT, R19, R19, RZ, 0x1f ;  /* 0x00001fff13137589 */ /* 0x000e2400000e0000 */
[----:B0-----:R-:W-:-:S04]  /*0b20*/  FMNMX R0, R35, R19, !PT ;  /* 0x0000001323007209 */ /* 0x001fc80007800000 */
[----:B------:R-:W-:Y:S01]  /*0b30*/  MOV R2, R0 ;  /* 0x0000000000027202 */ /* 0x000fe20000000f00 */
[--C-:B------:R-:W-:Y:S01]  /*0b40*/  FADD R35, R35, -R0.reuse ;  /* 0x8000000023237221 */ /* 0x100fe20000000000 */
        /* <DEDUP_REMOVED lines=16> */
[----:B------:R-:W-:Y:S01]  /*0c50*/  FFMA R32, R19, R16, R19 ;  /* 0x0000001013207223 */ /* 0x000fe20000000013 */
[----:B------:R-:W-:Y:S01]  /*0c60*/  @!P1 FMUL R16, R7, R11 ;  /* 0x0000000b07109220 */ /* 0x000fe20000400000 */
[----:B------:R-:W-:Y:S02]  /*0c70*/  MOV R11, R34 ;  /* 0x00000022000b7202 */ /* 0x000fe40000000f00 */
[----:B------:R-:W-:Y:S01]  /*0c80*/  FFMA R19, R33, R32, RZ ;  /* 0x0000002021137223 */ /* 0x000fe200000000ff */
[----:B------:R-:W-:-:S03]  /*0c90*/  @!P1 FFMA R7, R17, R12, R16 ;  /* 0x0000000c11079223 */ /* 0x000fc60000000010 */
[----:B------:R-:W-:-:S04]  /*0ca0*/  FFMA R3, -R34, R19, R33 ;  /* 0x0000001322037223 */ /* 0x000fc80000000121 */
[----:B------:R-:W-:Y:S01]  /*0cb0*/  FFMA R3, R32, R3, R19 ;  /* 0x0000000320037223 */ /* 0x000fe20000000013 */
[----:B-1----:R-:W-:Y:S06]  /*0cc0*/  @!P2 BRA `(.L_x_9) ;  /* 0x00000000000ca947 */ /* 0x002fec0003800000 */
[----:B------:R-:W-:-:S07]  /*0cd0*/  MOV R12, 0xcf0 ;  /* 0x00000cf0000c7802 */ /* 0x000fce0000000f00 */
[----:B------:R-:W-:Y:S05]  /*0ce0*/  CALL.REL.NOINC `($__internal_0_$__cuda_sm3x_div_rn_noftz_f32_slowpath) ;  /* 0x0000000800107944 */ /* 0x000fea0003c00000 */
[----:B------:R-:W-:-:S07]  /*0cf0*/  IMAD.MOV.U32 R3, RZ, RZ, R0 ;  /* 0x000000ffff037224 */ /* 0x000fce00078e0000 */
.L_x_9:
        /* <DEDUP_REMOVED lines=10> */
[----:B------:R-:W-:Y:S02]  /*0da0*/  MOV R34, R11 ;  /* 0x0000000b00227202 */ /* 0x000fe40000000f00 */
[----:B------:R-:W-:-:S07]  /*0db0*/  MOV R12, 0xdd0 ;  /* 0x00000dd0000c7802 */ /* 0x000fce0000000f00 */
[----:B------:R-:W-:Y:S05]  /*0dc0*/  CALL.REL.NOINC `($__internal_0_$__cuda_sm3x_div_rn_noftz_f32_slowpath) ;  /* 0x0000000400d87944 */ /* 0x000fea0003c00000 */
.L_x_10:
[----:B------:R-:W-:Y:S01]  /*0dd0*/  ISETP.GT.U32.AND P0, PT, R22, 0x1f, PT ;  /* 0x0000001f1600780c */ /* 0x000fe20003f04070 */
[----:B------:R-:W0:Y:S01]  /*0de0*/  @!P6 LDS R15, [R13] ;  /* 0x000000000d0fe984 */ /* 0x000e220000000800 */
[----:B------:R-:W-:Y:S01]  /*0df0*/  @!P6 FMUL R4, R8, R3 ;  /* 0x000000030804e220 */ /* 0x000fe20000400000 */
[----:B------:R-:W-:-:S10]  /*0e00*/  VIADD R14, R14, 0x200 ;  /* 0x000002000e0e7836 */ /* 0x000fd40000000000 */
[----:B------:R1:W2:Y:S01]  /*0e10*/  @!P0 LDS R17, [R13+0x80] ;  /* 0x000080000d118984 */ /* 0x0002a20000000800 */
[----:B------:R-:W-:Y:S01]  /*0e20*/  @!P0 FMUL R12, R7, R3 ;  /* 0x00000003070c8220 */ /* 0x000fe20000400000 */
[----:B-1----:R-:W-:Y:S01]  /*0e30*/  IADD3 R13, PT, PT, R13, 0x200, RZ ;  /* 0x000002000d0d7810 */ /* 0x002fe20007ffe0ff */
[-C--:B0-----:R-:W-:Y:S02]  /*0e40*/  @!P6 FFMA R8, R15, R0.reuse, R4 ;  /* 0x000000000f08e223 */ /* 0x081fe40000000004 */
[----:B--2---:R-:W-:Y:S01]  /*0e50*/  @!P0 FFMA R7, R17, R0, R12 ;  /* 0x0000000011078223 */ /* 0x004fe2000000000c */
[----:B------:R-:W-:Y:S06]  /*0e60*/  BRA.U UP0, `(.L_x_11) ;  /* 0xfffffff5009c7547 */ /* 0x000fec000b83ffff */
[----:B------:R-:W-:-:S04]  /*0e70*/  USHF.L.U32 UR4, UR5, 0x6, URZ ;  /* 0x0000000605047899 */ /* 0x000fc800080006ff */
[----:B------:R-:W-:-:S12]  /*0e80*/  ULOP3.LUT UR4, UR4, 0xf80, URZ, 0xc0, !UPT ;  /* 0x00000f8004047892 */ /* 0x000fd8000f8ec0ff */
.L_x_2:
[----:B------:R-:W-:-:S04]  /*0e90*/  ULOP3.LUT UR5, UR5, 0x1, URZ, 0xc0, !UPT ;  /* 0x0000000105057892 */ /* 0x000fc8000f8ec0ff */
[----:B------:R-:W-:-:S09]  /*0ea0*/  UISETP.NE.U32.AND UP0, UPT, UR5, 0x1, UPT ;  /* 0x000000010500788c */ /* 0x000fd2000bf05070 */
[----:B------:R-:W-:Y:S05]  /*0eb0*/  BRA.U UP0, `(.L_x_1) ;  /* 0x00000005005c7547 */ /* 0x000fea000b800000 */
[----:B------:R-:W-:Y:S01]  /*0ec0*/  ISETP.GT.U32.AND P0, PT, R22, 0x3f, PT ;  /* 0x0000003f1600780c */ /* 0x000fe20003f04070 */
[----:B------:R-:W-:Y:S01]  /*0ed0*/  BSSY.RECONVERGENT B0, `(.L_x_12) ;  /* 0x0000010000007945 */ /* 0x000fe20003800200 */
[----:B------:R-:W-:-:S11]  /*0ee0*/  HFMA2 R0, -RZ, RZ, 0, 0 ;  /* 0x00000000ff007431 */ /* 0x000fd600000001ff */
[----:B------:R-:W-:Y:S05]  /*0ef0*/  @P0 BRA `(.L_x_13) ;  /* 0x0000000000340947 */ /* 0x000fea0003800000 */
[----:B------:R-:W1:Y:S01]  /*0f00*/  S2UR UR6, SR_CgaCtaId ;  /* 0x00000000000679c3 */ /* 0x000e620000008800 */
[----:B------:R-:W-:Y:S01]  /*0f10*/  UMOV UR5, 0x400 ;  /* 0x0000040000057882 */ /* 0x000fe20000000000 */
[C---:B------:R-:W-:Y:S01]  /*0f20*/  VIADD R0, R22.reuse, UR4 ;  /* 0x0000000416007c36 */ /* 0x040fe20008000000 */
[----:B------:R-:W-:Y:S01]  /*0f30*/  UIADD3 UR5, UPT, UPT, UR5, 0x2000, URZ ;  /* 0x0000200005057890 */ /* 0x000fe2000fffe0ff */
[----:B------:R-:W-:-:S13]  /*0f40*/  ISETP.GT.U32.AND P1, PT, R22, 0x1f, PT ;  /* 0x0000001f1600780c */ /* 0x000fda0003f24070 */
[----:B0-----:R-:W-:Y:S01]  /*0f50*/  @!P1 LDS R13, [R10+0x80] ;  /* 0x000080000a0d9984 */ /* 0x001fe20000000800 */
[----:B-1----:R-:W-:-:S06]  /*0f60*/  ULEA UR5, UR6, UR5, 0x18 ;  /* 0x0000000506057291 */ /* 0x002fcc000f8ec0ff */
[----:B------:R-:W-:Y:S02]  /*0f70*/  LEA R12, R0, UR5, 0x2 ;  /* 0x00000005000c7c11 */ /* 0x000fe4000f8e10ff */
[----:B------:R-:W-:Y:S04]  /*0f80*/  LDS R0, [R10] ;  /* 0x000000000a007984 */ /* 0x000fe80000000800 */
[----:B------:R-:W0:Y:S04]  /*0f90*/  LDS R3, [R12] ;  /* 0x000000000c037984 */ /* 0x000e280000000800 */
[----:B------:R-:W1:Y:S01]  /*0fa0*/  @!P1 LDS R4, [R12+0x80] ;  /* 0x000080000c049984 */ /* 0x000e620000000800 */
[----:B0-----:R-:W-:-:S04]  /*0fb0*/  FFMA R0, R0, R3, RZ ;  /* 0x0000000300007223 */ /* 0x001fc800000000ff */
[----:B-1----:R-:W-:-:S07]  /*0fc0*/  @!P1 FFMA R0, R13, R4, R0 ;  /* 0x000000040d009223 */ /* 0x002fce0000000000 */
.L_x_13:
[----:B------:R-:W-:Y:S05]  /*0fd0*/  BSYNC.RECONVERGENT B0 ;  /* 0x0000000000007941 */ /* 0x000fea0003800200 */
.L_x_12:
[----:B------:R-:W1:Y:S01]  /*0fe0*/  SHFL.DOWN PT, R3, R0, 0x10, 0x1f ;  /* 0x0a001f0000037f89 */ /* 0x000e6200000e0000 */
[----:B------:R-:W-:Y:S02]  /*0ff0*/  ISETP.NE.AND P1, PT, R22, RZ, PT ;  /* 0x000000ff1600720c */ /* 0x000fe40003f25270 */
[----:B------:R-:W-:Y:S01]  /*1000*/  FSETP.GT.AND P5, PT, R11, RZ, PT ;  /* 0x000000ff0b00720b */ /* 0x000fe20003fa4000 */
[----:B-1----:R-:W-:-:S05]  /*1010*/  FADD R3, R3, R0 ;  /* 0x0000000003037221 */ /* 0x002fca0000000000 */
[----:B------:R-:W1:Y:S02]  /*1020*/  SHFL.DOWN PT, R4, R3, 0x8, 0x1f ;  /* 0x09001f0003047f89 */ /* 0x000e6400000e0000 */
[----:B-1----:R-:W-:-:S05]  /*1030*/  FADD R4, R3, R4 ;  /* 0x0000000403047221 */ /* 0x002fca0000000000 */
[----:B0-----:R-:W0:Y:S02]  /*1040*/  SHFL.DOWN PT, R13, R4, 0x4, 0x1f ;  /* 0x08801f00040d7f89 */ /* 0x001e2400000e0000 */
        /* <DEDUP_REMOVED lines=23> */
[----:B------:R-:W0:Y:S01]  /*11c0*/  MUFU.RCP R12, R34 ;  /* 0x00000022000c7308 */ /* 0x000e220000001000 */
[----:B------:R-:W-:-:S07]  /*11d0*/  MOV R11, R34 ;  /* 0x00000022000b7202 */ /* 0x000fce0000000f00 */
[----:B------:R-:W1:Y:S01]  /*11e0*/  FCHK P1, R33, R34 ;  /* 0x0000002221007302 */ /* 0x000e620000020000 */
[----:B0-----:R-:W-:-:S04]  /*11f0*/  FFMA R13, -R34, R12, 1 ;  /* 0x3f800000220d7423 */ /* 0x001fc8000000010c */
[----:B------:R-:W-:-:S04]  /*1200*/  FFMA R12, R12, R13, R12 ;  /* 0x0000000d0c0c7223 */ /* 0x000fc8000000000c */
[----:B------:R-:W-:-:S04]  /*1210*/  FFMA R13, R33, R12, RZ ;  /* 0x0000000c210d7223 */ /* 0x000fc800000000ff */
[----:B------:R-:W-:-:S04]  /*1220*/  FFMA R2, -R34, R13, R33 ;  /* 0x0000000d22027223 */ /* 0x000fc80000000121 */
[----:B------:R-:W-:Y:S01]  /*1230*/  FFMA R3, R12, R2, R13 ;  /* 0x000000020c037223 */ /* 0x000fe2000000000d */
[----:B------:R-:W-:Y:S01]  /*1240*/  MOV R2, R0 ;  /* 0x0000000000027202 */ /* 0x000fe20000000f00 */
[----:B-1----:R-:W-:Y:S06]  /*1250*/  @!P1 BRA `(.L_x_14) ;  /* 0x00000000000c9947 */ /* 0x002fec0003800000 */
[----:B------:R-:W-:-:S07]  /*1260*/  MOV R12, 0x1280 ;  /* 0x00001280000c7802 */ /* 0x000fce0000000f00 */
[----:B------:R-:W-:Y:S05]  /*1270*/  CALL.REL.NOINC `($__internal_0_$__cuda_sm3x_div_rn_noftz_f32_slowpath) ;  /* 0x0000000000ac7944 */ /* 0x000fea0003c00000 */
[----:B------:R-:W-:-:S07]  /*1280*/  IMAD.MOV.U32 R3, RZ, RZ, R0 ;  /* 0x000000ffff037224 */ /* 0x000fce00078e0000 */
.L_x_14:
        /* <DEDUP_REMOVED lines=13> */
.L_x_15:
[----:B------:R-:W0:Y:S01]  /*1360*/  S2UR UR6, SR_CgaCtaId ;  /* 0x00000000000679c3 */ /* 0x000e220000008800 */
[----:B------:R-:W-:Y:S01]  /*1370*/  UMOV UR5, 0x400 ;  /* 0x0000040000057882 */ /* 0x000fe20000000000 */
[C---:B------:R-:W-:Y:S01]  /*1380*/  ISETP.GT.U32.AND P1, PT, R22.reuse, 0x1f, PT ;  /* 0x0000001f1600780c */ /* 0x040fe20003f24070 */
[----:B------:R-:W-:Y:S01]  /*1390*/  UIADD3 UR5, UPT, UPT, UR5, 0x4000, URZ ;  /* 0x0000400005057890 */ /* 0x000fe2000fffe0ff */
[----:B------:R-:W-:Y:S02]  /*13a0*/  VIADD R14, R22, UR4 ;  /* 0x00000004160e7c36 */ /* 0x000fe40008000000 */
[----:B------:R-:W-:-:S09]  /*13b0*/  @!P0 FMUL R4, R8, R3 ;  /* 0x0000000308048220 */ /* 0x000fd20000400000 */
[----:B------:R-:W-:Y:S01]  /*13c0*/  @!P1 FMUL R12, R7, R3 ;  /* 0x00000003070c9220 */ /* 0x000fe20000400000 */
[----:B0-----:R-:W-:-:S06]  /*13d0*/  ULEA UR5, UR6, UR5, 0x18 ;  /* 0x0000000506057291 */ /* 0x001fcc000f8ec0ff */
[----:B------:R-:W-:-:S05]  /*13e0*/  LEA R14, R14, UR5, 0x2 ;  /* 0x000000050e0e7c11 */ /* 0x000fca000f8e10ff */
[----:B------:R-:W0:Y:S04]  /*13f0*/  @!P0 LDS R13, [R14] ;  /* 0x000000000e0d8984 */ /* 0x000e280000000800 */
[----:B------:R-:W1:Y:S01]  /*1400*/  @!P1 LDS R15, [R14+0x80] ;  /* 0x000080000e0f9984 */ /* 0x000e620000000800 */
[-C--:B0-----:R-:W-:Y:S01]  /*1410*/  @!P0 FFMA R8, R13, R0.reuse, R4 ;  /* 0x000000000d088223 */ /* 0x081fe20000000004 */
[----:B-1----:R-:W-:-:S07]  /*1420*/  @!P1 FFMA R7, R15, R0, R12 ;  /* 0x000000000f079223 */ /* 0x002fce000000000c */
.L_x_1:
[----:B------:R-:W-:Y:S01]  /*1430*/  IADD3 R20, PT, PT, R20, 0x1, RZ ;  /* 0x0000000114147810 */ /* 0x000fe20007ffe0ff */
[----:B------:R-:W-:Y:S01]  /*1440*/  BAR.SYNC.DEFER_BLOCKING 0x0 ;  /* 0x0000000000007b1d */ /* 0x000fe20000010000 */
[----:B------:R-:W-:Y:S02]  /*1450*/  UIADD3 UR7, UPT, UPT, UR7, -0x20, URZ ;  /* 0xffffffe007077890 */ /* 0x000fe4000fffe0ff */
[----:B------:R-:W-:-:S13]  /*1460*/  ISETP.NE.AND P0, PT, R20, R21, PT ;  /* 0x000000151400720c */ /* 0x000fda0003f05270 */
[----:B------:R-:W-:Y:S05]  /*1470*/  @P0 BRA `(.L_x_16) ;  /* 0xffffffec00b00947 */ /* 0x000fea000383ffff */
.L_x_0:
[----:B------:R-:W1:Y:S01]  /*1480*/  LDCU.64 UR4, c[0x0][0x398] ;  /* 0x00007300ff0477ac */ /* 0x000e620008000a00 */
[----:B------:R-:W-:Y:S02]  /*1490*/  MOV R23, RZ ;  /* 0x000000ff00177202 */ /* 0x000fe40000000f00 */
[----:B------:R-:W-:Y:S01]  /*14a0*/  ISETP.GE.U32.AND P0, PT, R22, 0x40, PT ;  /* 0x000000401600780c */ /* 0x000fe20003f06070 */
[----:B------:R-:W-:-:S03]  /*14b0*/  IMAD.WIDE R2, R6, 0x40, R22 ;  /* 0x0000004006027825 */ /* 0x000fc600078e0216 */
[----:B-1----:R-:W-:-:S04]  /*14c0*/  LEA R4, P1, R2, UR4, 0x2 ;  /* 0x0000000402047c11 */ /* 0x002fc8000f8210ff */
[----:B------:R-:W-:Y:S02]  /*14d0*/  LEA.HI.X R5, R2, UR5, R3, 0x2, P1 ;  /* 0x0000000502057c11 */ /* 0x000fe400088f1403 */
[----:B------:R-:W-:-:S03]  /*14e0*/  ISETP.GT.U32.AND P1, PT, R22, 0x1f, PT ;  /* 0x0000001f1600780c */ /* 0x000fc60003f24070 */
[----:B------:R1:W-:Y:S10]  /*14f0*/  @!P0 STG.E desc[UR10][R4.64], R8 ;  /* 0x0000000804008986 */ /* 0x0003f4000c10190a */
[----:B------:R-:W-:Y:S05]  /*1500*/  @P1 EXIT ;  /* 0x000000000000194d */ /* 0x000fea0003800000 */
[----:B------:R-:W-:Y:S01]  /*1510*/  STG.E desc[UR10][R4.64+0x80], R7 ;  /* 0x0000800704007986 */ /* 0x000fe2000c10190a */
[----:B------:R-:W-:Y:S05]  /*1520*/  EXIT ;  /* 0x000000000000794d */ /* 0x000fea0003800000 */
        .weak           $__internal_0_$__cuda_sm3x_div_rn_noftz_f32_slowpath
        .type           $__internal_0_$__cuda_sm3x_div_rn_noftz_f32_slowpath,@function
        .size           $__internal_0_$__cuda_sm3x_div_rn_noftz_f32_slowpath,(.L_x_56 - $__internal_0_$__cuda_sm3x_div_rn_noftz_f32_slowpath)
$__internal_0_$__cuda_sm3x_div_rn_noftz_f32_slowpath:
[----:B------:R-:W-:Y:S02]  /*1530*/  SHF.R.U32.HI R15, RZ, 0x17, R34 ;  /* 0x00000017ff0f7819 */ /* 0x000fe40000011622 */
[----:B------:R-:W-:Y:S02]  /*1540*/  SHF.R.U32.HI R18, RZ, 0x17, R33 ;  /* 0x00000017ff127819 */ /* 0x000fe40000011621 */
[----:B------:R-:W-:Y:S02]  /*1550*/  LOP3.LUT R15, R15, 0xff, RZ, 0xc0, !PT ;  /* 0x000000ff0f0f7812 */ /* 0x000fe400078ec0ff */
[----:B------:R-:W-:Y:S02]  /*1560*/  LOP3.LUT R18, R18, 0xff, RZ, 0xc0, !PT ;  /* 0x000000ff12127812 */ /* 0x000fe400078ec0ff */
[----:B------:R-:W-:Y:S01]  /*1570*/  MOV R32, R34 ;  /* 0x0000002200207202 */ /* 0x000fe20000000f00 */
[----:B------:R-:W-:Y:S01]  /*1580*/  VIADD R17, R15, 0xffffffff ;  /* 0xffffffff0f117836 */ /* 0x000fe20000000000 */
[----:B------:R-:W-:-:S04]  /*1590*/  IADD3 R0, PT, PT, R18, -0x1, RZ ;  /* 0xffffffff12007810 */ /* 0x000fc80007ffe0ff */
[----:B------:R-:W-:-:S04]  /*15a0*/  ISETP.GT.U32.AND P1, PT, R17, 0xfd, PT ;  /* 0x000000fd1100780c */ /* 0x000fc80003f24070 */
[----:B------:R-:W-:-:S13]  /*15b0*/  ISETP.GT.U32.OR P1, PT, R0, 0xfd, P1 ;  /* 0x000000fd0000780c */ /* 0x000fda0000f24470 */
[----:B------:R-:W-:Y:S01]  /*15c0*/  @!P1 IMAD.MOV.U32 R16, RZ, RZ, RZ ;  /* 0x000000ffff109224 */ /* 0x000fe200078e00ff */
[----:B------:R-:W-:Y:S06]  /*15d0*/  @!P1 BRA `(.L_x_17) ;  /* 0x00000000005c9947 */ /* 0x000fec0003800000 */
[----:B------:R-:W-:Y:S02]  /*15e0*/  FSETP.GTU.FTZ.AND P1, PT, |R33|, +INF , PT ;  /* 0x7f8000002100780b */ /* 0x000fe40003f3c200 */
[----:B------:R-:W-:-:S04]  /*15f0*/  FSETP.GTU.FTZ.AND P2, PT, |R34|, +INF , PT ;  /* 0x7f8000002200780b */ /* 0x000fc80003f5c200 */
[----:B------:R-:W-:-:S13]  /*1600*/  PLOP3.LUT P1, PT, P1, P2, PT, 0xf8, 0x8f ;  /* 0x00000000008f781c */ /* 0x000fda0000f25f70 */
[----:B------:R-:W-:Y:S05]  /*1610*/  @P1 BRA `(.L_x_18) ;  /* 0x0000000400441947 */ /* 0x000fea0003800000 */
[----:B------:R-:W-:-:S13]  /*1620*/  LOP3.LUT P1, RZ, R32, 0x7fffffff, R33, 0xc8, !PT ;  /* 0x7fffffff20ff7812 */ /* 0x000fda000782c821 */
[----:B------:R-:W-:Y:S05]  /*1630*/  @!P1 BRA `(.L_x_19) ;  /* 0x0000000400349947 */ /* 0x000fea0003800000 */
[C---:B------:R-:W-:Y:S02]  /*1640*/  FSETP.NEU.FTZ.AND P3, PT, |R33|.reuse, +INF , PT ;  /* 0x7f8000002100780b */ /* 0x040fe40003f7d200 */
[----:B------:R-:W-:Y:S02]  /*1650*/  FSETP.NEU.FTZ.AND P2, PT, |R34|, +INF , PT ;  /* 0x7f8000002200780b */ /* 0x000fe40003f5d200 */
[----:B------:R-:W-:-:S11]  /*1660*/  FSETP.NEU.FTZ.AND P1, PT, |R33|, +INF , PT ;  /* 0x7f8000002100780b */ /* 0x000fd60003f3d200 */
[----:B------:R-:W-:Y:S05]  /*1670*/  @!P2 BRA !P3, `(.L_x_19) ;  /* 0x000000040024a947 */ /* 0x000fea0005800000 */
[----:B------:R-:W-:-:S04]  /*1680*/  LOP3.LUT P3, RZ, R33, 0x7fffffff, RZ, 0xc0, !PT ;  /* 0x7fffffff21ff7812 */ /* 0x000fc8000786c0ff */
[----:B------:R-:W-:-:S13]  /*1690*/  PLOP3.LUT P3, PT, P2, P3, PT, 0x2f, 0xf2 ;  /* 0x0000000000f2781c */ /* 0x000fda0001766577 */
[----:B------:R-:W-:Y:S05]  /*16a0*/  @P3 BRA `(.L_x_20) ;  /* 0x0000000400103947 */ /* 0x000fea0003800000 */
[----:B------:R-:W-:-:S04]  /*16b0*/  LOP3.LUT P2, RZ, R32, 0x7fffffff, RZ, 0xc0, !PT ;  /* 0x7fffffff20ff7812 */ /* 0x000fc8000784c0ff */
[----:B------:R-:W-:-:S13]  /*16c0*/  PLOP3.LUT P1, PT, P1, P2, PT, 0x2f, 0xf2 ;  /* 0x0000000000f2781c */ /* 0x000fda0000f24577 */
[----:B------:R-:W-:Y:S05]  /*16d0*/  @P1 BRA `(.L_x_21) ;  /* 0x0000000000f81947 */ /* 0x000fea0003800000 */
[----:B------:R-:W-:Y:S02]  /*16e0*/  ISETP.GE.AND P1, PT, R0, RZ, PT ;  /* 0x000000ff0000720c */ /* 0x000fe40003f26270 */
[----:B------:R-:W-:-:S11]  /*16f0*/  ISETP.GE.AND P2, PT, R17, RZ, PT ;  /* 0x000000ff1100720c */ /* 0x000fd60003f46270 */
[----:B------:R-:W-:Y:S01]  /*1700*/  @P1 MOV R16, RZ ;  /* 0x000000ff00101202 */ /* 0x000fe20000000f00 */
[----:B------:R-:W-:Y:S01]  /*1710*/  @!P1 FFMA R33, R33, 1.84467440737095516160e+19, RZ ;  /* 0x5f80000021219823 */ /* 0x000fe200000000ff */
[----:B------:R-:W-:Y:S01]  /*1720*/  @!P1 MOV R16, 0xffffffc0 ;  /* 0xffffffc000109802 */ /* 0x000fe20000000f00 */
[----:B------:R-:W-:-:S04]  /*1730*/  @!P2 FFMA R32, R34, 1.84467440737095516160e+19, RZ ;  /* 0x5f8000002220a823 */ /* 0x000fc800000000ff */
[----:B------:R-:W-:-:S07]  /*1740*/  @!P2 VIADD R16, R16, 0x40 ;  /* 0x000000401010a836 */ /* 0x000fce0000000000 */
.L_x_17:
[----:B------:R-:W-:Y:S02]  /*1750*/  LEA R17, R15, 0xc0800000, 0x17 ;  /* 0xc08000000f117811 */ /* 0x000fe400078eb8ff */
[----:B------:R-:W-:Y:S02]  /*1760*/  IADD3 R18, PT, PT, R18, -0x7f, RZ ;  /* 0xffffff8112127810 */ /* 0x000fe40007ffe0ff */
[----:B------:R-:W-:-:S03]  /*1770*/  IADD3 R36, PT, PT, -R17, R32, RZ ;  /* 0x0000002011247210 */ /* 0x000fc60007ffe1ff */
[----:B------:R-:W-:Y:S01]  /*1780*/  IMAD R0, R18, -0x800000, R33 ;  /* 0xff80000012007824 */ /* 0x000fe200078e0221 */
[----:B------:R-:W0:Y:S01]  /*1790*/  MUFU.RCP R32, R36 ;  /* 0x0000002400207308 */ /* 0x000e220000001000 */
[----:B------:R-:W-:-:S04]  /*17a0*/  FADD.FTZ R17, -R36, -RZ ;  /* 0x800000ff24117221 */ /* 0x000fc80000010100 */
[----:B0-----:R-:W-:-:S04]  /*17b0*/  FFMA R19, R32, R17, 1 ;  /* 0x3f80000020137423 */ /* 0x001fc80000000011 */
[----:B------:R-:W-:-:S04]  /*17c0*/  FFMA R19, R32, R19, R32 ;  /* 0x0000001320137223 */ /* 0x000fc80000000020 */
[----:B------:R-:W-:-:S04]  /*17d0*/  FFMA R32, R0, R19, RZ ;  /* 0x0000001300207223 */ /* 0x000fc800000000ff */
[----:B------:R-:W-:-:S04]  /*17e0*/  FFMA R33, R17, R32, R0 ;  /* 0x0000002011217223 */ /* 0x000fc80000000000 */
[----:B------:R-:W-:Y:S01]  /*17f0*/  FFMA R32, R19, R33, R32 ;  /* 0x0000002113207223 */ /* 0x000fe20000000020 */
[----:B------:R-:W-:-:S03]  /*1800*/  IADD3 R33, PT, PT, R18, 0x7f, -R15 ;  /* 0x0000007f12217810 */ /* 0x000fc60007ffe80f */
[----:B------:R-:W-:Y:S02]  /*1810*/  FFMA R17, R17, R32, R0 ;  /* 0x0000002011117223 */ /* 0x000fe40000000000 */
[----:B------:R-:W-:Y:S02]  /*1820*/  IMAD.IADD R33, R33, 0x1, R16 ;  /* 0x0000000121217824 */ /* 0x000fe400078e0210 */
[----:B------:R-:W-:-:S05]  /*1830*/  FFMA R0, R19, R17, R32 ;  /* 0x0000001113007223 */ /* 0x000fca0000000020 */
[----:B------:R-:W-:-:S04]  /*1840*/  SHF.R.U32.HI R15, RZ, 0x17, R0 ;  /* 0x00000017ff0f7819 */ /* 0x000fc80000011600 */
[----:B------:R-:W-:-:S04]  /*1850*/  LOP3.LUT R16, R15, 0xff, RZ, 0xc0, !PT ;  /* 0x000000ff0f107812 */ /* 0x000fc800078ec0ff */
[----:B------:R-:W-:-:S04]  /*1860*/  IADD3 R15, PT, PT, R16, R33, RZ ;  /* 0x00000021100f7210 */ /* 0x000fc80007ffe0ff */
[----:B------:R-:W-:-:S04]  /*1870*/  IADD3 R16, PT, PT, R15, -0x1, RZ ;  /* 0xffffffff0f107810 */ /* 0x000fc80007ffe0ff */
[----:B------:R-:W-:-:S13]  /*1880*/  ISETP.GE.U32.AND P1, PT, R16, 0xfe, PT ;  /* 0x000000fe1000780c */ /* 0x000fda0003f26070 */
[----:B------:R-:W-:Y:S05]  /*1890*/  @!P1 BRA `(.L_x_22) ;  /* 0x0000000000809947 */ /* 0x000fea0003800000 */
[----:B------:R-:W-:-:S13]  /*18a0*/  ISETP.GT.AND P1, PT, R15, 0xfe, PT ;  /* 0x000000fe0f00780c */ /* 0x000fda0003f24270 */
[----:B------:R-:W-:Y:S05]  /*18b0*/  @P1 BRA `(.L_x_23) ;  /* 0x00000000006c1947 */ /* 0x000fea0003800000 */
[----:B------:R-:W-:-:S13]  /*18c0*/  ISETP.GE.AND P1, PT, R15, 0x1, PT ;  /* 0x000000010f00780c */ /* 0x000fda0003f26270 */
[----:B------:R-:W-:Y:S05]  /*18d0*/  @P1 BRA `(.L_x_24) ;  /* 0x0000000000981947 */ /* 0x000fea0003800000 */
[----:B------:R-:W-:Y:S02]  /*18e0*/  ISETP.GE.AND P1, PT, R15, -0x18, PT ;  /* 0xffffffe80f00780c */ /* 0x000fe40003f26270 */
[----:B------:R-:W-:-:S11]  /*18f0*/  LOP3.LUT R0, R0, 0x80000000, RZ, 0xc0, !PT ;  /* 0x8000000000007812 */ /* 0x000fd600078ec0ff */
[----:B------:R-:W-:Y:S05]  /*1900*/  @!P1 BRA `(.L_x_24) ;  /* 0x00000000008c9947 */ /* 0x000fea0003800000 */
[CCC-:B------:R-:W-:Y:S01]  /*1910*/  FFMA.RZ R16, R19.reuse, R17.reuse, R32.reuse ;  /* 0x0000001113107223 */ /* 0x1c0fe2000000c020 */
[CCC-:B------:R-:W-:Y:S01]  /*1920*/  FFMA.RP R18, R19.reuse, R17.reuse, R32.reuse ;  /* 0x0000001113127223 */ /* 0x1c0fe20000008020 */
[----:B------:R-:W-:Y:S01]  /*1930*/  FFMA.RM R19, R19, R17, R32 ;  /* 0x0000001113137223 */ /* 0x000fe20000004020 */
[C---:B------:R-:W-:Y:S01]  /*1940*/  VIADD R17, R15.reuse, 0x20 ;  /* 0x000000200f117836 */ /* 0x040fe20000000000 */
[C---:B------:R-:W-:Y:S02]  /*1950*/  ISETP.NE.AND P1, PT, R15.reuse, RZ, PT ;  /* 0x000000ff0f00720c */ /* 0x040fe40003f25270 */
[----:B------:R-:W-:Y:S02]  /*1960*/  LOP3.LUT R16, R16, 0x7fffff, RZ, 0xc0, !PT ;  /* 0x007fffff10107812 */ /* 0x000fe400078ec0ff */
[----:B------:R-:W-:Y:S02]  /*1970*/  ISETP.NE.AND P2, PT, R15, RZ, PT ;  /* 0x000000ff0f00720c */ /* 0x000fe40003f45270 */
[----:B------:R-:W-:-:S02]  /*1980*/  LOP3.LUT R16, R16, 0x800000, RZ, 0xfc, !PT ;  /* 0x0080000010107812 */ /* 0x000fc400078efcff */
[----:B------:R-:W-:Y:S02]  /*1990*/  IADD3 R15, PT, PT, -R15, RZ, RZ ;  /* 0x000000ff0f0f7210 */ /* 0x000fe40007ffe1ff */
[----:B------:R-:W-:Y:S02]  /*19a0*/  SHF.L.U32 R17, R16, R17, RZ ;  /* 0x0000001110117219 */ /* 0x000fe400000006ff */
[----:B------:R-:W-:Y:S02]  /*19b0*/  FSETP.NEU.FTZ.AND P3, PT, R18, R19, PT ;  /* 0x000000131200720b */ /* 0x000fe40003f7d000 */
[----:B------:R-:W-:Y:S02]  /*19c0*/  SEL R15, R15, RZ, P1 ;  /* 0x000000ff0f0f7207 */ /* 0x000fe40000800000 */
[----:B------:R-:W-:Y:S02]  /*19d0*/  ISETP.NE.AND P2, PT, R17, RZ, P2 ;  /* 0x000000ff1100720c */ /* 0x000fe40001745270 */
[----:B------:R-:W-:-:S02]  /*19e0*/  SHF.R.U32.HI R16, RZ, R15, R16 ;  /* 0x0000000fff107219 */ /* 0x000fc40000011610 */
[----:B------:R-:W-:Y:S02]  /*19f0*/  PLOP3.LUT P2, PT, P3, P2, PT, 0xf8, 0x8f ;  /* 0x00000000008f781c */ /* 0x000fe40001f45f70 */
[----:B------:R-:W-:Y:S02]  /*1a00*/  SHF.R.U32.HI R15, RZ, 0x1, R16 ;  /* 0x00000001ff0f7819 */ /* 0x000fe40000011610 */
[----:B------:R-:W-:-:S04]  /*1a10*/  SEL R18, RZ, 0x1, !P2 ;  /* 0x00000001ff127807 */ /* 0x000fc80005000000 */
[----:B------:R-:W-:-:S04]  /*1a20*/  LOP3.LUT R17, R18, 0x1, R15, 0xf8, !PT ;  /* 0x0000000112117812 */ /* 0x000fc800078ef80f */
[----:B------:R-:W-:-:S04]  /*1a30*/  LOP3.LUT R16, R17, R16, RZ, 0xc0, !PT ;  /* 0x0000001011107212 */ /* 0x000fc800078ec0ff */
[----:B------:R-:W-:-:S04]  /*1a40*/  IADD3 R15, PT, PT, R15, R16, RZ ;  /* 0x000000100f0f7210 */ /* 0x000fc80007ffe0ff */
[----:B------:R-:W-:Y:S01]  /*1a50*/  LOP3.LUT R0, R15, R0, RZ, 0xfc, !PT ;  /* 0x000000000f007212 */ /* 0x000fe200078efcff */
[----:B------:R-:W-:Y:S06]  /*1a60*/  BRA `(.L_x_24) ;  /* 0x0000000000347947 */ /* 0x000fec0003800000 */
.L_x_23:
[----:B------:R-:W-:-:S04]  /*1a70*/  LOP3.LUT R0, R0, 0x80000000, RZ, 0xc0, !PT ;  /* 0x8000000000007812 */ /* 0x000fc800078ec0ff */
[----:B------:R-:W-:Y:S01]  /*1a80*/  LOP3.LUT R0, R0, 0x7f800000, RZ, 0xfc, !PT ;  /* 0x7f80000000007812 */ /* 0x000fe200078efcff */
[----:B------:R-:W-:Y:S06]  /*1a90*/  BRA `(.L_x_24) ;  /* 0x0000000000287947 */ /* 0x000fec0003800000 */
.L_x_22:
[----:B------:R-:W-:Y:S01]  /*1aa0*/  IMAD R0, R33, 0x800000, R0 ;  /* 0x0080000021007824 */ /* 0x000fe200078e0200 */
[----:B------:R-:W-:Y:S06]  /*1ab0*/  BRA `(.L_x_24) ;  /* 0x0000000000207947 */ /* 0x000fec0003800000 */
.L_x_21:
[----:B------:R-:W-:-:S04]  /*1ac0*/  LOP3.LUT R0, R32, 0x80000000, R33, 0x48, !PT ;  /* 0x8000000020007812 */ /* 0x000fc800078e4821 */
[----:B------:R-:W-:Y:S01]  /*1ad0*/  LOP3.LUT R0, R0, 0x7f800000, RZ, 0xfc, !PT ;  /* 0x7f80000000007812 */ /* 0x000fe200078efcff */
[----:B------:R-:W-:Y:S06]  /*1ae0*/  BRA `(.L_x_24) ;  /* 0x0000000000147947 */ /* 0x000fec0003800000 */
.L_x_20:
[----:B------:R-:W-:Y:S01]  /*1af0*/  LOP3.LUT R0, R32, 0x80000000, R33, 0x48, !PT ;  /* 0x8000000020007812 */ /* 0x000fe200078e4821 */
[----:B------:R-:W-:Y:S06]  /*1b00*/  BRA `(.L_x_24) ;  /* 0x00000000000c7947 */ /* 0x000fec0003800000 */
.L_x_19:
[----:B------:R-:W0:Y:S01]  /*1b10*/  MUFU.RSQ R0, -QNAN ;  /* 0xffc0000000007908 */ /* 0x000e220000001400 */
[----:B------:R-:W-:Y:S05]  /*1b20*/  BRA `(.L_x_24) ;  /* 0x0000000000047947 */ /* 0x000fea0003800000 */
.L_x_18:
[----:B------:R-:W-:-:S07]  /*1b30*/  FADD.FTZ R0, R33, R34 ;  /* 0x0000002221007221 */ /* 0x000fce0000010000 */
.L_x_24:
[----:B------:R-:W-:Y:S01]  /*1b40*/  HFMA2 R17, -RZ, RZ, 0, 0 ;  /* 0x00000000ff117431 */ /* 0x000fe200000001ff */
[----:B------:R-:W-:-:S04]  /*1b50*/  MOV R16, R12 ;  /* 0x0000000c00107202 */ /* 0x000fc80000000f00 */
[----:B0-----:R-:W-:Y:S05]  /*1b60*/  RET.REL.NODEC R16 `(_Z32flash_attention_forward_kernel_tILi64EEvPKfS1_S1_Pfii) ;  /* 0xffffffe410247950 */ /* 0x001fea0003c3ffff */
.L_x_25:
[----:B------:R-:W-:-:S00]  /*1b70*/  BRA `(.L_x_25) ;  /* 0xfffffffc00fc7947 */ /* 0x000fc0000383ffff */
[----:B------:R-:W-:-:S00]  /*1b80*/  NOP ;  /* 0x0000000000007918 */ /* 0x000fc00000000000 */
[----:B------:R-:W-:-:S00]  /*1b90*/  NOP ;  /* 0x0000000000007918 */ /* 0x000fc00000000000 */
[----:B------:R-:W-:-:S00]  /*1ba0*/  NOP ;  /* 0x0000000000007918 */ /* 0x000fc00000000000 */
[----:B------:R-:W-:-:S00]  /*1bb0*/  NOP ;  /* 0x0000000000007918 */ /* 0x000fc00000000000 */
[----:B------:R-:W-:-:S00]  /*1bc0*/  NOP ;  /* 0x0000000000007918 */ /* 0x000fc00000000000 */
[----:B------:R-:W-:-:S00]  /*1bd0*/  NOP ;  /* 0x0000000000007918 */ /* 0x000fc00000000000 */
[----:B------:R-:W-:-:S00]  /*1be0*/  NOP ;  /* 0x0000000000007918 */ /* 0x000fc00000000000 */
[----:B------:R-:W-:-:S00]  /*1bf0*/  NOP ;  /* 0x0000000000007918 */ /* 0x000fc00000000000 */
.L_x_56:


//--------------------- .text._Z32flash_attention_forward_kernel_tILi32EEvPKfS1_S1_Pfii --------------------------
	.section	.text._Z32flash_attention_forward_kernel_tILi32EEvPKfS1_S1_Pfii,"ax",@progbits
	.align	128
        .global         _Z32flash_attention_forward_kernel_tILi32EEvPKfS1_S1_Pfii
        .type           _Z32flash_attention_forward_kernel_tILi32EEvPKfS1_S1_Pfii,@function
        .size           _Z32flash_attention_forward_kernel_tILi32EEvPKfS1_S1_Pfii,(.L_x_57 - _Z32flash_attention_forward_kernel_tILi32EEvPKfS1_S1_Pfii)
        .other          _Z32flash_attention_forward_kernel_tILi32EEvPKfS1_S1_Pfii,@"STO_CUDA_ENTRY STV_DEFAULT"
_Z32flash_attention_forward_kernel_tILi32EEvPKfS1_S1_Pfii:
.text._Z32flash_attention_forward_kernel_tILi32EEvPKfS1_S1_Pfii:
        /* <DEDUP_REMOVED lines=21> */
[----:B------:R-:W-:-:S05]  /*0150*/  LEA R5, R13, UR5, 0x7 ;  /* 0x000000050d057c11 */ /* 0x000fca000f8e38ff */
[----:B------:R-:W-:-:S05]  /*0160*/  IMAD R5, R12, 0x10, R5 ;  /* 0x000000100c057824 */ /* 0x000fca00078e0205 */
        /* <DEDUP_REMOVED lines=15> */
[----:B------:R-:W-:Y:S01]  /*0260*/  IMAD.MOV.U32 R23, RZ, RZ, RZ ;  /* 0x000000ffff177224 */ /* 0x000fe200078e00ff */
[C---:B------:R-:W-:Y:S01]  /*0270*/  LEA R19, R13.reuse, UR5, 0x7 ;  /* 0x000000050d137c11 */ /* 0x040fe2000f8e38ff */
[----:B------:R-:W-:Y:S01]  /*0280*/  VIADD R21, R20, UR4 ;  /* 0x0000000414157c36 */ /* 0x000fe20008000000 */
[----:B------:R-:W-:Y:S01]  /*0290*/  LEA R3, R13, UR4, 0x7 ;  /* 0x000000040d037c11 */ /* 0x000fe2000f8e38ff */
[----:B------:R-:W3:Y:S01]  /*02a0*/  LDCU UR8, c[0x0][0x3a0] ;  /* 0x00007400ff0877ac */ /* 0x000ee20008000800 */
[----:B------:R-:W-:-:S02]  /*02b0*/  MOV R26, RZ ;  /* 0x000000ff001a7202 */ /* 0x000fc40000000f00 */
[----:B------:R-:W-:Y:S01]  /*02c0*/  SHF.R.U32.HI R22, RZ, 0x5, R22 ;  /* 0x00000005ff167819 */ /* 0x000fe20000011616 */
[----:B------:R-:W-:Y:S01]  /*02d0*/  IMAD R18, R12, 0x10, R3 ;  /* 0x000000100c127824 */ /* 0x000fe200078e0203 */
[----:B------:R-:W-:Y:S01]  /*02e0*/  IADD3 R20, PT, PT, R20, UR5, RZ ;  /* 0x0000000514147c10 */ /* 0x000fe2000fffe0ff */
[----:B------:R-:W-:Y:S01]  /*02f0*/  UMOV UR4, URZ ;  /* 0x000000ff00047c82 */ /* 0x000fe20008000000 */
[C---:B------:R-:W-:Y:S01]  /*0300*/  LEA R19, R12.reuse, R19, 0x4 ;  /* 0x000000130c137211 */ /* 0x040fe200078e20ff */
[----:B-1----:R-:W-:-:S04]  /*0310*/  IMAD.WIDE.U32 R14, R12, 0x10, R14 ;  /* 0x000000100c0e7825 */ /* 0x002fc800078e000e */
[----:B--23--:R-:W-:-:S07]  /*0320*/  IMAD.WIDE.U32 R16, R12, 0x10, R16 ;  /* 0x000000100c107825 */ /* 0x00cfce00078e0010 */
.L_x_43:
[----:B------:R-:W1:Y:S01]  /*0330*/  LDCU UR5, c[0x0][0x3a0] ;  /* 0x00007400ff0577ac */ /* 0x000e620008000800 */
[----:B------:R-:W-:Y:S02]  /*0340*/  ISETP.GT.U32.AND P0, PT, R12, 0x7, PT ;  /* 0x000000070c00780c */ /* 0x000fe40003f04070 */
[----:B------:R-:W-:Y:S01]  /*0350*/  MOV R2, UR4 ;  /* 0x0000000400027c02 */ /* 0x000fe20008000f00 */
[----:B-1----:R-:W-:-:S04]  /*0360*/  UIMAD UR5, UR4, -0x20, UR5 ;  /* 0xffffffe0040578a4 */ /* 0x002fc8000f8e0205 */
[----:B------:R-:W-:-:S04]  /*0370*/  UISETP.LT.AND UP0, UPT, UR5, 0x20, UPT ;  /* 0x000000200500788c */ /* 0x000fc8000bf01270 */
[----:B------:R-:W-:-:S06]  /*0380*/  USEL UR6, UR5, 0x20, UP0 ;  /* 0x0000002005067887 */ /* 0x000fcc0008000000 */
[----:B------:R-:W-:-:S13]  /*0390*/  ISETP.GE.OR P0, PT, R13, UR6, P0 ;  /* 0x000000060d007c0c */ /* 0x000fda0008706670 */
[----:B0-----:R-:W-:-:S05]  /*03a0*/  @!P0 LEA R9, R2, R25, 0x5 ;  /* 0x0000001902098211 */ /* 0x001fca00078e28ff */
[----:B------:R-:W-:-:S04]  /*03b0*/  @!P0 IMAD.WIDE R4, R9, 0x80, R14 ;  /* 0x0000008009048825 */ /* 0x000fc800078e020e */
[----:B------:R-:W-:Y:S02]  /*03c0*/  @!P0 IMAD.WIDE R8, R9, 0x80, R16 ;  /* 0x0000008009088825 */ /* 0x000fe400078e0210 */
[----:B------:R-:W2:Y:S04]  /*03d0*/  @!P0 LDG.E.128.CONSTANT R4, desc[UR10][R4.64] ;  /* 0x0000000a04048981 */ /* 0x000ea8000c1e9d00 */
[----:B------:R-:W3:Y:S01]  /*03e0*/  @!P0 LDG.E.128.CONSTANT R8, desc[UR10][R8.64] ;  /* 0x0000000a08088981 */ /* 0x000ee2000c1e9d00 */
[----:B------:R-:W-:Y:S02]  /*03f0*/  UISETP.GE.AND UP0, UPT, UR5, 0x1, UPT ;  /* 0x000000010500788c */ /* 0x000fe4000bf06270 */
[----:B------:R-:W-:-:S06]  /*0400*/  UIADD3 UR4, UPT, UPT, UR4, 0x1, URZ ;  /* 0x0000000104047890 */ /* 0x000fcc000fffe0ff */
[----:B------:R-:W-:Y:S01]  /*0410*/  ISETP.NE.AND P6, PT, R22, UR4, PT ;  /* 0x0000000416007c0c */ /* 0x000fe2000bfc5270 */
[----:B--2---:R0:W-:Y:S04]  /*0420*/  @!P0 STS.128 [R19], R4 ;  /* 0x0000000413008388 */ /* 0x0041e80000000c00 */
[----:B---3--:R0:W-:Y:S01]  /*0430*/  @!P0 STS.128 [R18], R8 ;  /* 0x0000000812008388 */ /* 0x0081e20000000c00 */
[----:B------:R-:W-:Y:S06]  /*0440*/  BAR.SYNC.DEFER_BLOCKING 0x0 ;  /* 0x0000000000007b1d */ /* 0x000fec0000010000 */
[----:B------:R-:W-:Y:S05]  /*0450*/  BRA.U !UP0, `(.L_x_27) ;  /* 0x0000000d08b47547 */ /* 0x000fea000b800000 */
[----:B------:R-:W-:Y:S01]  /*0460*/  UISETP.LT.AND UP0, UPT, UR8, 0x20, UPT ;  /* 0x000000200800788c */ /* 0x000fe2000bf01270 */
[----:B------:R-:W-:-:S03]  /*0470*/  IMAD.MOV.U32 R2, RZ, RZ, R0 ;  /* 0x000000ffff027224 */ /* 0x000fc600078e0000 */
[----:B------:R-:W-:-:S04]  /*0480*/  USEL UR5, UR8, 0x20, UP0 ;  /* 0x0000002008057887 */ /* 0x000fc80008000000 */
[----:B------:R-:W-:-:S04]  /*0490*/  UISETP.LT.AND UP0, UPT, UR5, 0x1, UPT ;  /* 0x000000010500788c */ /* 0x000fc8000bf01270 */
[----:B------:R-:W-:Y:S02]  /*04a0*/  USEL UR6, UR5, 0x1, !UP0 ;  /* 0x0000000105067887 */ /* 0x000fe4000c000000 */
[----:B------:R-:W-:Y:S01]  /*04b0*/  UISETP.GE.AND UP0, UPT, UR8, 0x2, UPT ;  /* 0x000000020800788c */ /* 0x000fe2000bf06270 */
[----:B------:R-:W-:-:S08]  /*04c0*/  UMOV UR5, URZ ;  /* 0x000000ff00057c82 */ /* 0x000fd00008000000 */
[----:B------:R-:W-:Y:S05]  /*04d0*/  BRA.U !UP0, `(.L_x_28) ;  /* 0x0000000908447547 */ /* 0x000fea000b800000 */
[----:B------:R-:W-:Y:S01]  /*04e0*/  ULOP3.LUT UR5, UR6, 0x3e, URZ, 0xc0, !UPT ;  /* 0x0000003e06057892 */ /* 0x000fe2000f8ec0ff */
[----:B0-----:R-:W-:Y:S02]  /*04f0*/  MOV R6, R20 ;  /* 0x0000001400067202 */ /* 0x001fe40000000f00 */
[----:B------:R-:W-:Y:S01]  /*0500*/  MOV R5, R21 ;  /* 0x0000001500057202 */ /* 0x000fe20000000f00 */
[----:B------:R-:W-:-:S12]  /*0510*/  UIADD3 UR5, UPT, UPT, -UR5, URZ, URZ ;  /* 0x000000ff05057290 */ /* 0x000fd8000fffe1ff */
.L_x_37:
[C---:B------:R-:W-:Y:S01]  /*0520*/  ISETP.GT.U32.AND P4, PT, R12.reuse, 0x1f, PT ;  /* 0x0000001f0c00780c */ /* 0x040fe20003f84070 */
[----:B------:R-:W-:Y:S01]  /*0530*/  IMAD.MOV.U32 R3, RZ, RZ, RZ ;  /* 0x000000ffff037224 */ /* 0x000fe200078e00ff */
[----:B------:R-:W-:Y:S01]  /*0540*/  ISETP.NE.AND P0, PT, R12, RZ, PT ;  /* 0x000000ff0c00720c */ /* 0x000fe20003f05270 */
[----:B------:R-:W-:Y:S01]  /*0550*/  UIADD3 UR5, UPT, UPT, UR5, 0x2, URZ ;  /* 0x0000000205057890 */ /* 0x000fe2000fffe0ff */
[----:B------:R-:W-:-:S03]  /*0560*/  FSETP.GT.AND P5, PT, R23, RZ, PT ;  /* 0x000000ff1700720b */ /* 0x000fc60003fa4000 */
[----:B------:R-:W-:-:S06]  /*0570*/  UISETP.NE.AND UP0, UPT, UR5, URZ, UPT ;  /* 0x000000ff0500728c */ /* 0x000fcc000bf05270 */
[----:B------:R-:W-:Y:S04]  /*0580*/  @!P4 LDS R2, [R24] ;  /* 0x000000001802c984 */ /* 0x000fe80000000800 */
[----:B------:R-:W0:Y:S02]  /*0590*/  @!P4 LDS R7, [R6+-0x80] ;  /* 0xffff80000607c984 */ /* 0x000e240000000800 */
[----:B0-----:R-:W-:-:S05]  /*05a0*/  @!P4 FFMA R3, R2, R7, RZ ;  /* 0x000000070203c223 */ /* 0x001fca00000000ff */
[----:B------:R-:W0:Y:S02]  /*05b0*/  SHFL.DOWN PT, R2, R3, 0x10, 0x1f ;  /* 0x0a001f0003027f89 */ /* 0x000e2400000e0000 */
        /* <DEDUP_REMOVED lines=9> */
[----:B------:R-:W-:-:S05]  /*0650*/  FMUL R8, R8, 0.17677669227123260498 ;  /* 0x3e3504f308087820 */ /* 0x000fca0000400000 */
        /* <DEDUP_REMOVED lines=27> */
[----:B------:R-:W-:Y:S05]  /*0810*/  CALL.REL.NOINC `($__internal_1_$__cuda_sm3x_div_rn_noftz_f32_slowpath) ;  /* 0x0000000800f47944 */ /* 0x000fea0003c00000 */
[----:B------:R-:W-:-:S07]  /*0820*/  MOV R23, R2 ;  /* 0x0000000200177202 */ /* 0x000fce0000000f00 */
.L_x_29:
[----:B------:R-:W-:Y:S01]  /*0830*/  BSSY.RECONVERGENT B0, `(.L_x_30) ;  /* 0x0000012000007945 */ /* 0x000fe20003800200 */
[----:B------:R-:W-:-:S03]  /*0840*/  FSEL R23, R23, RZ, P5 ;  /* 0x000000ff17177208 */ /* 0x000fc60002800000 */
[----:B------:R-:W-:Y:S05]  /*0850*/  @P4 BRA `(.L_x_31) ;  /* 0x00000000003c4947 */ /* 0x000fea0003800000 */
[----:B------:R0:W1:Y:S01]  /*0860*/  LDS R4, [R5+-0x80] ;  /* 0xffff800005047984 */ /* 0x0000620000000800 */
[----:B------:R-:W2:Y:S08]  /*0870*/  MUFU.RCP R7, R28 ;  /* 0x0000001c00077308 */ /* 0x000eb00000001000 */
[----:B------:R-:W3:Y:S01]  /*0880*/  FCHK P0, R3, R28 ;  /* 0x0000001c03007302 */ /* 0x000ee20000000000 */
[----:B--2---:R-:W-:-:S04]  /*0890*/  FFMA R2, -R28, R7, 1 ;  /* 0x3f8000001c027423 */ /* 0x004fc80000000107 */
[----:B------:R-:W-:-:S04]  /*08a0*/  FFMA R9, R7, R2, R7 ;  /* 0x0000000207097223 */ /* 0x000fc80000000007 */
[----:B------:R-:W-:-:S04]  /*08b0*/  FFMA R2, R3, R9, RZ ;  /* 0x0000000903027223 */ /* 0x000fc800000000ff */
[----:B------:R-:W-:-:S04]  /*08c0*/  FFMA R7, -R28, R2, R3 ;  /* 0x000000021c077223 */ /* 0x000fc80000000103 */
[----:B------:R-:W-:Y:S01]  /*08d0*/  FFMA R7, R9, R7, R2 ;  /* 0x0000000709077223 */ /* 0x000fe20000000002 */
[----:B0--3--:R-:W-:Y:S06]  /*08e0*/  @!P0 BRA `(.L_x_32) ;  /* 0x0000000000108947 */ /* 0x009fec0003800000 */
[----:B------:R-:W-:Y:S01]  /*08f0*/  IMAD.MOV.U32 R31, RZ, RZ, R3 ;  /* 0x000000ffff1f7224 */ /* 0x000fe200078e0003 */
[----:B------:R-:W-:-:S07]  /*0900*/  MOV R8, 0x920 ;  /* 0x0000092000087802 */ /* 0x000fce0000000f00 */
[----:B-1----:R-:W-:Y:S05]  /*0910*/  CALL.REL.NOINC `($__internal_1_$__cuda_sm3x_div_rn_noftz_f32_slowpath) ;  /* 0x0000000800b47944 */ /* 0x002fea0003c00000 */
[----:B------:R-:W-:-:S07]  /*0920*/  MOV R7, R2 ;  /* 0x0000000200077202 */ /* 0x000fce0000000f00 */
.L_x_32:
[----:B-1----:R-:W-:-:S04]  /*0930*/  FMUL R7, R4, R7 ;  /* 0x0000000704077220 */ /* 0x002fc80000400000 */
[----:B------:R-:W-:-:S07]  /*0940*/  FFMA R26, R26, R23, R7 ;  /* 0x000000171a1a7223 */ /* 0x000fce0000000007 */
.L_x_31:
[----:B------:R-:W-:Y:S05]  /*0950*/  BSYNC.RECONVERGENT B0 ;  /* 0x0000000000007941 */ /* 0x000fea0003800200 */
.L_x_30:
[----:B------:R-:W-:Y:S01]  /*0960*/  @!P4 LDS R2, [R24] ;  /* 0x000000001802c984 */ /* 0x000fe20000000800 */
[----:B------:R-:W-:Y:S01]  /*0970*/  HFMA2 R4, -RZ, RZ, 0, 0 ;  /* 0x00000000ff047431 */ /* 0x000fe200000001ff */
[C---:B------:R-:W-:Y:S02]  /*0980*/  ISETP.NE.AND P0, PT, R12.reuse, RZ, PT ;  /* 0x000000ff0c00720c */ /* 0x040fe40003f05270 */
[----:B------:R-:W0:Y:S01]  /*0990*/  @!P4 LDS R7, [R6] ;  /* 0x000000000607c984 */ /* 0x000e220000000800 */
[----:B------:R-:W-:Y:S01]  /*09a0*/  ISETP.GT.U32.AND P5, PT, R12, 0x1f, PT ;  /* 0x0000001f0c00780c */ /* 0x000fe20003fa4070 */
[----:B0-----:R-:W-:Y:S01]  /*09b0*/  @!P4 FFMA R4, R2, R7, RZ ;  /* 0x000000070204c223 */ /* 0x001fe200000000ff */
[----:B------:R-:W-:-:S04]  /*09c0*/  FSETP.GT.AND P4, PT, R0, -R3, PT ;  /* 0x800000030000720b */ /* 0x000fc80003f84000 */
        /* <DEDUP_REMOVED lines=36> */
[----:B------:R-:W-:Y:S01]  /*0c10*/  IMAD.MOV.U32 R0, RZ, RZ, R2 ;  /* 0x000000ffff007224 */ /* 0x000fe200078e0002 */
[----:B-1----:R-:W-:Y:S06]  /*0c20*/  @!P0 BRA `(.L_x_33) ;  /* 0x00000000000c8947 */ /* 0x002fec0003800000 */
[----:B------:R-:W-:-:S07]  /*0c30*/  MOV R8, 0xc50 ;  /* 0x00000c5000087802 */ /* 0x000fce0000000f00 */
[----:B------:R-:W-:Y:S05]  /*0c40*/  CALL.REL.NOINC `($__internal_1_$__cuda_sm3x_div_rn_noftz_f32_slowpath) ;  /* 0x0000000400e87944 */ /* 0x000fea0003c00000 */
[----:B------:R-:W-:-:S07]  /*0c50*/  MOV R29, R2 ;  /* 0x00000002001d7202 */ /* 0x000fce0000000f00 */
.L_x_33:
[----:B------:R-:W-:Y:S01]  /*0c60*/  BSSY.RECONVERGENT B0, `(.L_x_34) ;  /* 0x0000012000007945 */ /* 0x000fe20003800200 */
[----:B------:R-:W-:-:S03]  /*0c70*/  FSEL R29, R29, RZ, P4 ;  /* 0x000000ff1d1d7208 */ /* 0x000fc60002000000 */
[----:B------:R-:W-:Y:S05]  /*0c80*/  @P5 BRA `(.L_x_35) ;  /* 0x00000000003c5947 */ /* 0x000fea0003800000 */
[----:B------:R0:W1:Y:S01]  /*0c90*/  LDS R3, [R5] ;  /* 0x0000000005037984 */ /* 0x0000620000000800 */
        /* <DEDUP_REMOVED lines=9> */
[----:B------:R-:W-:Y:S02]  /*0d30*/  MOV R28, R23 ;  /* 0x00000017001c7202 */ /* 0x000fe40000000f00 */
[----:B------:R-:W-:-:S07]  /*0d40*/  MOV R8, 0xd60 ;  /* 0x00000d6000087802 */ /* 0x000fce0000000f00 */
[----:B-1----:R-:W-:Y:S05]  /*0d50*/  CALL.REL.NOINC `($__internal_1_$__cuda_sm3x_div_rn_noftz_f32_slowpath) ;  /* 0x0000000400a47944 */ /* 0x002fea0003c00000 */
.L_x_36:
[----:B-1----:R-:W-:-:S04]  /*0d60*/  FMUL R3, R3, R2 ;  /* 0x0000000203037220 */ /* 0x002fc80000400000 */
[----:B------:R-:W-:-:S07]  /*0d70*/  FFMA R26, R26, R29, R3 ;  /* 0x0000001d1a1a7223 */ /* 0x000fce0000000003 */
.L_x_35:
[----:B------:R-:W-:Y:S05]  /*0d80*/  BSYNC.RECONVERGENT B0 ;  /* 0x0000000000007941 */ /* 0x000fea0003800200 */
.L_x_34:
[----:B------:R-:W-:Y:S01]  /*0d90*/  IADD3 R5, PT, PT, R5, 0x100, RZ ;  /* 0x0000010005057810 */ /* 0x000fe20007ffe0ff */
[----:B------:R-:W-:Y:S01]  /*0da0*/  VIADD R6, R6, 0x100 ;  /* 0x0000010006067836 */ /* 0x000fe20000000000 */
[----:B------:R-:W-:Y:S06]  /*0db0*/  BRA.U UP0, `(.L_x_37) ;  /* 0xfffffff500d87547 */ /* 0x000fec000b83ffff */
[----:B------:R-:W-:Y:S01]  /*0dc0*/  USHF.L.U32 UR5, UR6, 0x5, URZ ;  /* 0x0000000506057899 */ /* 0x000fe200080006ff */
[----:B------:R-:W-:-:S03]  /*0dd0*/  MOV R2, R0 ;  /* 0x0000000000027202 */ /* 0x000fc60000000f00 */
[----:B------:R-:W-:-:S12]  /*0de0*/  ULOP3.LUT UR5, UR5, 0x7c0, URZ, 0xc0, !UPT ;  /* 0x000007c005057892 */ /* 0x000fd8000f8ec0ff */
.L_x_28:
        /* <DEDUP_REMOVED lines=9> */
[----:B------:R-:W-:Y:S01]  /*0e80*/  VIADD R0, R12, UR5 ;  /* 0x000000050c007c36 */ /* 0x000fe20008000000 */
[----:B------:R-:W-:-:S04]  /*0e90*/  UIADD3 UR6, UPT, UPT, UR6, 0x1000, URZ ;  /* 0x0000100006067890 */ /* 0x000fc8000fffe0ff */
[----:B-1----:R-:W-:-:S06]  /*0ea0*/  ULEA UR6, UR7, UR6, 0x18 ;  /* 0x0000000607067291 */ /* 0x002fcc000f8ec0ff */
[----:B------:R-:W-:Y:S02]  /*0eb0*/  LEA R3, R0, UR6, 0x2 ;  /* 0x0000000600037c11 */ /* 0x000fe4000f8e10ff */
[----:B------:R-:W-:Y:S04]  /*0ec0*/  LDS R0, [R24] ;  /* 0x0000000018007984 */ /* 0x000fe80000000800 */
[----:B------:R-:W1:Y:S02]  /*0ed0*/  LDS R3, [R3] ;  /* 0x0000000003037984 */ /* 0x000e640000000800 */
[----:B-1----:R-:W-:-:S07]  /*0ee0*/  FFMA R0, R0, R3, RZ ;  /* 0x0000000300007223 */ /* 0x002fce00000000ff */
.L_x_39:
[----:B------:R-:W-:Y:S05]  /*0ef0*/  BSYNC.RECONVERGENT B0 ;  /* 0x0000000000007941 */ /* 0x000fea0003800200 */
.L_x_38:
[----:B------:R-:W1:Y:S01]  /*0f00*/  SHFL.DOWN PT, R3, R0, 0x10, 0x1f ;  /* 0x0a001f0000037f89 */ /* 0x000e6200000e0000 */
[----:B------:R-:W-:Y:S02]  /*0f10*/  ISETP.NE.AND P0, PT, R12, RZ, PT ;  /* 0x000000ff0c00720c */ /* 0x000fe40003f05270 */
[----:B------:R-:W-:Y:S01]  /*0f20*/  FSETP.GT.AND P5, PT, R23, RZ, PT ;  /* 0x000000ff1700720b */ /* 0x000fe20003fa4000 */
[----:B-1----:R-:W-:-:S05]  /*0f30*/  FADD R3, R3, R0 ;  /* 0x0000000003037221 */ /* 0x002fca0000000000 */
[----:B0-----:R-:W0:Y:S02]  /*0f40*/  SHFL.DOWN PT, R4, R3, 0x8, 0x1f ;  /* 0x09001f0003047f89 */ /* 0x001e2400000e0000 */
        /* <DEDUP_REMOVED lines=33> */
[----:B-1----:R-:W-:Y:S06]  /*1160*/  @!P0 BRA `(.L_x_40) ;  /* 0x00000000000c8947 */ /* 0x002fec0003800000 */
[----:B------:R-:W-:-:S07]  /*1170*/  MOV R8, 0x1190 ;  /* 0x0000119000087802 */ /* 0x000fce0000000f00 */
[----:B------:R-:W-:Y:S05]  /*1180*/  CALL.REL.NOINC `($__internal_1_$__cuda_sm3x_div_rn_noftz_f32_slowpath) ;  /* 0x0000000000987944 */ /* 0x000fea0003c00000 */
[----:B------:R-:W-:-:S07]  /*1190*/  MOV R5, R2 ;  /* 0x0000000200057202 */ /* 0x000fce0000000f00 */
.L_x_40:
[----:B------:R-:W-:Y:S01]  /*11a0*/  BSSY.RECONVERGENT B0, `(.L_x_27) ;  /* 0x0000018000007945 */ /* 0x000fe20003800200 */
[----:B------:R-:W-:-:S03]  /*11b0*/  FSEL R5, R5, RZ, P5 ;  /* 0x000000ff05057208 */ /* 0x000fc60002800000 */
[----:B------:R-:W-:Y:S05]  /*11c0*/  @P4 BRA `(.L_x_41) ;  /* 0x0000000000544947 */ /* 0x000fea0003800000 */
[----:B------:R-:W0:Y:S01]  /*11d0*/  S2UR UR7, SR_CgaCtaId ;  /* 0x00000000000779c3 */ /* 0x000e220000008800 */
[----:B------:R-:W-:Y:S01]  /*11e0*/  UMOV UR6, 0x400 ;  /* 0x0000040000067882 */ /* 0x000fe20000000000 */
[----:B------:R-:W-:Y:S01]  /*11f0*/  VIADD R3, R12, UR5 ;  /* 0x000000050c037c36 */ /* 0x000fe20008000000 */
[----:B------:R-:W-:Y:S01]  /*1200*/  UIADD3 UR6, UPT, UPT, UR6, 0x2000, URZ ;  /* 0x0000200006067890 */ /* 0x000fe2000fffe0ff */
[----:B------:R-:W1:Y:S08]  /*1210*/  MUFU.RCP R2, R23 ;  /* 0x0000001700027308 */ /* 0x000e700000001000 */
[----:B------:R-:W2:Y:S01]  /*1220*/  FCHK P0, R4, R23 ;  /* 0x0000001704007302 */ /* 0x000ea20000000000 */
[----:B-1----:R-:W-:Y:S01]  /*1230*/  FFMA R7, -R23, R2, 1 ;  /* 0x3f80000017077423 */ /* 0x002fe20000000102 */
[----:B0-----:R-:W-:-:S03]  /*1240*/  ULEA UR6, UR7, UR6, 0x18 ;  /* 0x0000000607067291 */ /* 0x001fc6000f8ec0ff */
[----:B------:R-:W-:-:S04]  /*1250*/  FFMA R7, R2, R7, R2 ;  /* 0x0000000702077223 */ /* 0x000fc80000000002 */
[----:B------:R-:W-:Y:S01]  /*1260*/  FFMA R2, R7, R4, RZ ;  /* 0x0000000407027223 */ /* 0x000fe200000000ff */
[----:B------:R-:W-:-:S03]  /*1270*/  LEA R3, R3, UR6, 0x2 ;  /* 0x0000000603037c11 */ /* 0x000fc6000f8e10ff */
[----:B------:R-:W-:-:S03]  /*1280*/  FFMA R9, -R23, R2, R4 ;  /* 0x0000000217097223 */ /* 0x000fc60000000104 */
[----:B------:R-:W0:Y:S01]  /*1290*/  LDS R3, [R3] ;  /* 0x0000000003037984 */ /* 0x000e220000000800 */
[----:B------:R-:W-:Y:S01]  /*12a0*/  FFMA R2, R7, R9, R2 ;  /* 0x0000000907027223 */ /* 0x000fe20000000002 */
[----:B--2---:R-:W-:Y:S06]  /*12b0*/  @!P0 BRA `(.L_x_42) ;  /* 0x0000000000108947 */ /* 0x004fec0003800000 */
[----:B------:R-:W-:Y:S02]  /*12c0*/  MOV R31, R4 ;  /* 0x00000004001f7202 */ /* 0x000fe40000000f00 */
[----:B------:R-:W-:Y:S02]  /*12d0*/  MOV R28, R23 ;  /* 0x00000017001c7202 */ /* 0x000fe40000000f00 */
[----:B------:R-:W-:-:S07]  /*12e0*/  MOV R8, 0x1300 ;  /* 0x0000130000087802 */ /* 0x000fce0000000f00 */
[----:B0-----:R-:W-:Y:S05]  /*12f0*/  CALL.REL.NOINC `($__internal_1_$__cuda_sm3x_div_rn_noftz_f32_slowpath) ;  /* 0x00000000003c7944 */ /* 0x001fea0003c00000 */
.L_x_42:
[----:B0-----:R-:W-:-:S04]  /*1300*/  FMUL R3, R3, R2 ;  /* 0x0000000203037220 */ /* 0x001fc80000400000 */
[----:B------:R-:W-:-:S07]  /*1310*/  FFMA R26, R26, R5, R3 ;  /* 0x000000051a1a7223 */ /* 0x000fce0000000003 */
.L_x_41:
[----:B------:R-:W-:Y:S05]  /*1320*/  BSYNC.RECONVERGENT B0 ;  /* 0x0000000000007941 */ /* 0x000fea0003800200 */
.L_x_27:
[----:B------:R-:W-:Y:S01]  /*1330*/  BAR.SYNC.DEFER_BLOCKING 0x0 ;  /* 0x0000000000007b1d */ /* 0x000fe20000010000 */
[----:B------:R-:W-:-:S05]  /*1340*/  UIADD3 UR8, UPT, UPT, UR8, -0x20, URZ ;  /* 0xffffffe008087890 */ /* 0x000fca000fffe0ff */
[----:B------:R-:W-:Y:S07]  /*1350*/  @P6 BRA `(.L_x_43) ;  /* 0xffffffec00f46947 */ /* 0x000fee000383ffff */
.L_x_26:
[----:B------:R-:W-:-:S13]  /*1360*/  ISETP.GT.U32.AND P0, PT, R12, 0x1f, PT ;  /* 0x0000001f0c00780c */ /* 0x000fda0003f04070 */
[----:B------:R-:W-:Y:S05]  /*1370*/  @P0 EXIT ;  /* 0x000000000000094d */ /* 0x000fea0003800000 */
[----:B------:R-:W1:Y:S01]  /*1380*/  LDCU.64 UR4, c[0x0][0x398] ;  /* 0x00007300ff0477ac */ /* 0x000e620008000a00 */
[----:B------:R-:W-:Y:S02]  /*1390*/  IMAD.MOV.U32 R13, RZ, RZ, RZ ;  /* 0x000000ffff0d7224 */ /* 0x000fe400078e00ff */
[----:B------:R-:W-:-:S03]  /*13a0*/  IMAD.WIDE R12, R27, 0x20, R12 ;  /* 0x000000201b0c7825 */ /* 0x000fc600078e020c */
[----:B-1----:R-:W-:-:S04]  /*13b0*/  LEA R2, P0, R12, UR4, 0x2 ;  /* 0x000000040c027c11 */ /* 0x002fc8000f8010ff */
[----:B------:R-:W-:-:S05]  /*13c0*/  LEA.HI.X R3, R12, UR5, R13, 0x2, P0 ;  /* 0x000000050c037c11 */ /* 0x000fca00080f140d */
[----:B------:R-:W-:Y:S01]  /*13d0*/  STG.E desc[UR10][R2.64], R26 ;  /* 0x0000001a02007986 */ /* 0x000fe2000c10190a */
[----:B------:R-:W-:Y:S05]  /*13e0*/  EXIT ;  /* 0x000000000000794d */ /* 0x000fea0003800000 */
        .weak           $__internal_1_$__cuda_sm3x_div_rn_noftz_f32_slowpath
        .type           $__internal_1_$__cuda_sm3x_div_rn_noftz_f32_slowpath,@function
        .size           $__internal_1_$__cuda_sm3x_div_rn_noftz_f32_slowpath,(.L_x_57 - $__internal_1_$__cuda_sm3x_div_rn_noftz_f32_slowpath)
$__internal_1_$__cuda_sm3x_div_rn_noftz_f32_slowpath:
[--C-:B------:R-:W-:Y:S01]  /*13f0*/  SHF.R.U32.HI R7, RZ, 0x17, R28.reuse ;  /* 0x00000017ff077819 */ /* 0x100fe2000001161c */
[----:B------:R-:W-:Y:S01]  /*1400*/  BSSY.RECONVERGENT B1, `(.L_x_44) ;  /* 0x0000063000017945 */ /* 0x000fe20003800200 */
[----:B------:R-:W-:Y:S01]  /*1410*/  SHF.R.U32.HI R10, RZ, 0x17, R31 ;  /* 0x00000017ff0a7819 */ /* 0x000fe2000001161f */
[----:B------:R-:W-:Y:S01]  /*1420*/  IMAD.MOV.U32 R30, RZ, RZ, R28 ;  /* 0x000000ffff1e7224 */ /* 0x000fe200078e001c */
[----:B------:R-:W-:Y:S02]  /*1430*/  LOP3.LUT R7, R7, 0xff, RZ, 0xc0, !PT ;  /* 0x000000ff07077812 */ /* 0x000fe400078ec0ff */
[----:B------:R-:W-:Y:S02]  /*1440*/  LOP3.LUT R10, R10, 0xff, RZ, 0xc0, !PT ;  /* 0x000000ff0a0a7812 */ /* 0x000fe400078ec0ff */
[----:B------:R-:W-:Y:S02]  /*1450*/  IADD3 R2, PT, PT, R7, -0x1, RZ ;  /* 0xffffffff07027810 */ /* 0x000fe40007ffe0ff */
[----:B------:R-:W-:-:S02]  /*1460*/  IADD3 R11, PT, PT, R10, -0x1, RZ ;  /* 0xffffffff0a0b7810 */ /* 0x000fc40007ffe0ff */
[----:B------:R-:W-:-:S04]  /*1470*/  ISETP.GT.U32.AND P0, PT, R2, 0xfd, PT ;  /* 0x000000fd0200780c */ /* 0x000fc80003f04070 */
[----:B------:R-:W-:-:S13]  /*1480*/  ISETP.GT.U32.OR P0, PT, R11, 0xfd, P0 ;  /* 0x000000fd0b00780c */ /* 0x000fda0000704470 */
[----:B------:R-:W-:Y:S01]  /*1490*/  @!P0 MOV R9, RZ ;  /* 0x000000ff00098202 */ /* 0x000fe20000000f00 */
        /* <DEDUP_REMOVED lines=20> */
[----:B------:R-:W-:Y:S02]  /*15e0*/  @!P0 IMAD.MOV.U32 R9, RZ, RZ, -0x40 ;  /* 0xffffffc0ff098424 */ /* 0x000fe400078e00ff */
[----:B------:R-:W-:Y:S01]  /*15f0*/  @!P0 FFMA R31, R31, 1.84467440737095516160e+19, RZ ;  /* 0x5f8000001f1f8823 */ /* 0x000fe200000000ff */
[----:B------:R-:W-:Y:S02]  /*1600*/  @!P1 FFMA R30, R28, 1.84467440737095516160e+19, RZ ;  /* 0x5f8000001c1e9823 */ /* 0x000fe400000000ff */
[----:B------:R-:W-:-:S07]  /*1610*/  @!P1 IADD3 R9, PT, PT, R9, 0x40, RZ ;  /* 0x0000004009099810 */ /* 0x000fce0007ffe0ff */
.L_x_45:
[----:B------:R-:W-:Y:S01]  /*1620*/  LEA R11, R7, 0xc0800000, 0x17 ;  /* 0xc0800000070b7811 */ /* 0x000fe200078eb8ff */
[----:B------:R-:W-:Y:S01]  /*1630*/  VIADD R10, R10, 0xffffff81 ;  /* 0xffffff810a0a7836 */ /* 0x000fe20000000000 */
[----:B------:R-:W-:Y:S02]  /*1640*/  BSSY.RECONVERGENT B2, `(.L_x_50) ;  /* 0x0000035000027945 */ /* 0x000fe40003800200 */
[----:B------:R-:W-:Y:S01]  /*1650*/  IADD3 R34, PT, PT, -R11, R30, RZ ;  /* 0x0000001e0b227210 */ /* 0x000fe20007ffe1ff */
[C---:B------:R-:W-:Y:S01]  /*1660*/  IMAD R2, R10.reuse, -0x800000, R31 ;  /* 0xff8000000a027824 */ /* 0x040fe200078e021f */
[----:B------:R-:W-:Y:S02]  /*1670*/  IADD3 R10, PT, PT, R10, 0x7f, -R7 ;  /* 0x0000007f0a0a7810 */ /* 0x000fe40007ffe807 */
[----:B------:R-:W0:Y:S01]  /*1680*/  MUFU.RCP R30, R34 ;  /* 0x00000022001e7308 */ /* 0x000e220000001000 */
[----:B------:R-:W-:Y:S01]  /*1690*/  FADD.FTZ R11, -R34, -RZ ;  /* 0x800000ff220b7221 */ /* 0x000fe20000010100 */
[----:B------:R-:W-:-:S03]  /*16a0*/  IADD3 R9, PT, PT, R10, R9, RZ ;  /* 0x000000090a097210 */ /* 0x000fc60007ffe0ff */
[----:B0-----:R-:W-:-:S04]  /*16b0*/  FFMA R33, R30, R11, 1 ;  /* 0x3f8000001e217423 */ /* 0x001fc8000000000b */
[----:B------:R-:W-:-:S04]  /*16c0*/  FFMA R31, R30, R33, R30 ;  /* 0x000000211e1f7223 */ /* 0x000fc8000000001e */
[----:B------:R-:W-:-:S04]  /*16d0*/  FFMA R30, R2, R31, RZ ;  /* 0x0000001f021e7223 */ /* 0x000fc800000000ff */
[----:B------:R-:W-:-:S04]  /*16e0*/  FFMA R32, R11, R30, R2 ;  /* 0x0000001e0b207223 */ /* 0x000fc80000000002 */
[----:B------:R-:W-:-:S04]  /*16f0*/  FFMA R32, R31, R32, R30 ;  /* 0x000000201f207223 */ /* 0x000fc8000000001e */
[----:B------:R-:W-:-:S04]  /*1700*/  FFMA R11, R11, R32, R2 ;  /* 0x000000200b0b7223 */ /* 0x000fc80000000002 */
[----:B------:R-:W-:-:S05]  /*1710*/  FFMA R2, R31, R11, R32 ;  /* 0x0000000b1f027223 */ /* 0x000fca0000000020 */
[----:B------:R-:W-:-:S04]  /*1720*/  SHF.R.U32.HI R7, RZ, 0x17, R2 ;  /* 0x00000017ff077819 */ /* 0x000fc80000011602 */
[----:B------:R-:W-:-:S04]  /*1730*/  LOP3.LUT R10, R7, 0xff, RZ, 0xc0, !PT ;  /* 0x000000ff070a7812 */ /* 0x000fc800078ec0ff */
[----:B------:R-:W-:-:S05]  /*1740*/  IADD3 R7, PT, PT, R10, R9, RZ ;  /* 0x000000090a077210 */ /* 0x000fca0007ffe0ff */
[----:B------:R-:W-:-:S05]  /*1750*/  VIADD R10, R7, 0xffffffff ;  /* 0xffffffff070a7836 */ /* 0x000fca0000000000 */
        /* <DEDUP_REMOVED lines=12> */
[----:B------:R-:W-:Y:S02]  /*1820*/  IADD3 R11, PT, PT, R7, 0x20, RZ ;  /* 0x00000020070b7810 */ /* 0x000fe40007ffe0ff */
[----:B------:R-:W-:Y:S02]  /*1830*/  LOP3.LUT R9, R9, 0x7fffff, RZ, 0xc0, !PT ;  /* 0x007fffff09097812 */ /* 0x000fe400078ec0ff */
[----:B------:R-:W-:Y:S02]  /*1840*/  ISETP.NE.AND P0, PT, R7, RZ, PT ;  /* 0x000000ff0700720c */ /* 0x000fe40003f05270 */
[----:B------:R-:W-:Y:S02]  /*1850*/  LOP3.LUT R30, R9, 0x800000, RZ, 0xfc, !PT ;  /* 0x00800000091e7812 */ /* 0x000fe400078efcff */
[----:B------:R-:W-:-:S02]  /*1860*/  ISETP.NE.AND P1, PT, R7, RZ, PT ;  /* 0x000000ff0700720c */ /* 0x000fc40003f25270 */
        /* <DEDUP_REMOVED lines=10> */
[----:B------:R-:W-:-:S05]  /*1910*/  LOP3.LUT R30, R9, R30, RZ, 0xc0, !PT ;  /* 0x0000001e091e7212 */ /* 0x000fca00078ec0ff */
[----:B------:R-:W-:-:S05]  /*1920*/  IMAD.IADD R7, R7, 0x1, R30 ;  /* 0x0000000107077824 */ /* 0x000fca00078e021e */
[----:B------:R-:W-:Y:S01]  /*1930*/  LOP3.LUT R2, R7, R2, RZ, 0xfc, !PT ;  /* 0x0000000207027212 */ /* 0x000fe200078efcff */
[----:B------:R-:W-:Y:S06]  /*1940*/  BRA `(.L_x_53) ;  /* 0x0000000000107947 */ /* 0x000fec0003800000 */
.L_x_52:
[----:B------:R-:W-:-:S04]  /*1950*/  LOP3.LUT R2, R2, 0x80000000, RZ, 0xc0, !PT ;  /* 0x8000000002027812 */ /* 0x000fc800078ec0ff */
[----:B------:R-:W-:Y:S01]  /*1960*/  LOP3.LUT R2, R2, 0x7f800000, RZ, 0xfc, !PT ;  /* 0x7f80000002027812 */ /* 0x000fe200078efcff */
[----:B------:R-:W-:Y:S06]  /*1970*/  BRA `(.L_x_53) ;  /* 0x0000000000047947 */ /* 0x000fec0003800000 */
.L_x_51:
[----:B------:R-:W-:-:S07]  /*1980*/  LEA R2, R9, R2, 0x17 ;  /* 0x0000000209027211 */ /* 0x000fce00078eb8ff */
.L_x_53:
[----:B------:R-:W-:Y:S05]  /*1990*/  BSYNC.RECONVERGENT B2 ;  /* 0x0000000000027941 */ /* 0x000fea0003800200 */
.L_x_50:
[----:B------:R-:W-:Y:S05]  /*19a0*/  BRA `(.L_x_54) ;  /* 0x0000000000207947 */ /* 0x000fea0003800000 */
.L_x_49:
[----:B------:R-:W-:-:S04]  /*19b0*/  LOP3.LUT R2, R30, 0x80000000, R31, 0x48, !PT ;  /* 0x800000001e027812 */ /* 0x000fc800078e481f */
[----:B------:R-:W-:Y:S01]  /*19c0*/  LOP3.LUT R2, R2, 0x7f800000, RZ, 0xfc, !PT ;  /* 0x7f80000002027812 */ /* 0x000fe200078efcff */
[----:B------:R-:W-:Y:S06]  /*19d0*/  BRA `(.L_x_54) ;  /* 0x0000000000147947 */ /* 0x000fec0003800000 */
.L_x_48:
[----:B------:R-:W-:Y:S01]  /*19e0*/  LOP3.LUT R2, R30, 0x80000000, R31, 0x48, !PT ;  /* 0x800000001e027812 */ /* 0x000fe200078e481f */
[----:B------:R-:W-:Y:S06]  /*19f0*/  BRA `(.L_x_54) ;  /* 0x00000000000c7947 */ /* 0x000fec0003800000 */
.L_x_47:
[----:B------:R-:W0:Y:S01]  /*1a00*/  MUFU.RSQ R2, -QNAN ;  /* 0xffc0000000027908 */ /* 0x000e220000001400 */
[----:B------:R-:W-:Y:S05]  /*1a10*/  BRA `(.L_x_54) ;  /* 0x0000000000047947 */ /* 0x000fea0003800000 */
.L_x_46:
[----:B------:R-:W-:-:S07]  /*1a20*/  FADD.FTZ R2, R31, R28 ;  /* 0x0000001c1f027221 */ /* 0x000fce0000010000 */
.L_x_54:
[----:B------:R-:W-:Y:S05]  /*1a30*/  BSYNC.RECONVERGENT B1 ;  /* 0x0000000000017941 */ /* 0x000fea0003800200 */
.L_x_44:
[----:B------:R-:W-:-:S04]  /*1a40*/  HFMA2 R9, -RZ, RZ, 0, 0 ;  /* 0x00000000ff097431 */ /* 0x000fc800000001ff */
[----:B0-----:R-:W-:Y:S05]  /*1a50*/  RET.REL.NODEC R8 `(_Z32flash_attention_forward_kernel_tILi32EEvPKfS1_S1_Pfii) ;  /* 0xffffffe408687950 */ /* 0x001fea0003c3ffff */
.L_x_55:
        /* <DEDUP_REMOVED lines=10> */
.L_x_57:


//--------------------- .nv.shared._Z32flash_attention_forward_kernel_tILi64EEvPKfS1_S1_Pfii --------------------------
	.section	.nv.shared._Z32flash_attention_forward_kernel_tILi64EEvPKfS1_S1_Pfii,"aw",@nobits
	.sectionflags	@""
	.align	4
.nv.shared._Z32flash_attention_forward_kernel_tILi64EEvPKfS1_S1_Pfii:
	.zero		25600


//--------------------- .nv.shared.reserved.0     --------------------------
	.section	.nv.shared.reserved.0,"aw",@nobits
	.weak		__nv_reservedSMEM_offset_0_alias
	.size		__nv_reservedSMEM_offset_0_alias, 0, 64
	.other		__nv_reservedSMEM_offset_0_alias,@"STO_CUDA_RESERVED_SHARED STV_DEFAULT"
__nv_reservedSMEM_offset_0_alias:
	.zero		0
	.zero		64


//--------------------- .nv.shared._Z32flash_attention_forward_kernel_tILi32EEvPKfS1_S1_Pfii --------------------------
	.section	.nv.shared._Z32flash_attention_forward_kernel_tILi32EEvPKfS1_S1_Pfii,"aw",@nobits
	.sectionflags	@""
	.align	4
.nv.shared._Z32flash_attention_forward_kernel_tILi32EEvPKfS1_S1_Pfii:
	.zero		13312


//--------------------- .nv.constant0._Z32flash_attention_forward_kernel_tILi64EEvPKfS1_S1_Pfii --------------------------
	.section	.nv.constant0._Z32flash_attention_forward_kernel_tILi64EEvPKfS1_S1_Pfii,"a",@progbits
	.sectionflags	@""
	.align	4
.nv.constant0._Z32flash_attention_forward_kernel_tILi64EEvPKfS1_S1_Pfii:
	.zero		936


//--------------------- .nv.constant0._Z32flash_attention_forward_kernel_tILi32EEvPKfS1_S1_Pfii --------------------------
	.section	.nv.constant0._Z32flash_attention_forward_kernel_tILi32EEvPKfS1_S1_Pfii,"a",@progbits
	.sectionflags	@""
	.align	4
.nv.constant0._Z32flash_attention_forward_kernel_tILi32EEvPKfS1_S1_Pfii:
	.zero		936


//--------------------- SYMBOLS --------------------------

	.type		.nv.reservedSmem.offset0,@object
	.size		.nv.reservedSmem.offset0,0x4
	.type		.nv.reservedSmem.cap,@object
	.size		.nv.reservedSmem.cap,0x4
